//
// Generated by NVIDIA NVVM Compiler
//
// Compiler Build ID: CL-36424714
// Cuda compilation tools, release 13.0, V13.0.88
// Based on NVVM 20.0.0
//

.version 9.0
.target sm_100
.address_size 64

	// .globl	_Z11check_tokenPhjjS_jjfPb
.extern .func  (.param .b32 func_retval0) vprintf
(
	.param .b64 vprintf_param_0,
	.param .b64 vprintf_param_1
)
;
.global .align 1 .b8 $str[14] = {120, 58, 32, 37, 100, 44, 32, 121, 58, 32, 37, 100, 10};

.visible .entry _Z11check_tokenPhjjS_jjfPb(
	.param .u64 .ptr .align 1 _Z11check_tokenPhjjS_jjfPb_param_0,
	.param .u32 _Z11check_tokenPhjjS_jjfPb_param_1,
	.param .u32 _Z11check_tokenPhjjS_jjfPb_param_2,
	.param .u64 .ptr .align 1 _Z11check_tokenPhjjS_jjfPb_param_3,
	.param .u32 _Z11check_tokenPhjjS_jjfPb_param_4,
	.param .u32 _Z11check_tokenPhjjS_jjfPb_param_5,
	.param .f32 _Z11check_tokenPhjjS_jjfPb_param_6,
	.param .u64 .ptr .align 1 _Z11check_tokenPhjjS_jjfPb_param_7
)
{
	.reg .pred 	%p<16>;
	.reg .b16 	%rs<107>;
	.reg .b32 	%r<98>;
	.reg .b32 	%f<57>;
	.reg .b64 	%rd<69>;

	ld.param.u64 	%rd4, [_Z11check_tokenPhjjS_jjfPb_param_0];
	ld.param.u32 	%r30, [_Z11check_tokenPhjjS_jjfPb_param_1];
	ld.param.u32 	%r27, [_Z11check_tokenPhjjS_jjfPb_param_2];
	ld.param.u64 	%rd5, [_Z11check_tokenPhjjS_jjfPb_param_3];
	ld.param.u32 	%r28, [_Z11check_tokenPhjjS_jjfPb_param_4];
	ld.param.u32 	%r29, [_Z11check_tokenPhjjS_jjfPb_param_5];
	ld.param.f32 	%f15, [_Z11check_tokenPhjjS_jjfPb_param_6];
	ld.param.u64 	%rd3, [_Z11check_tokenPhjjS_jjfPb_param_7];
	cvta.to.global.u64 	%rd1, %rd5;
	cvta.to.global.u64 	%rd2, %rd4;
	mov.u32 	%r31, %ctaid.x;
	mov.u32 	%r32, %ntid.x;
	mov.u32 	%r33, %tid.x;
	mad.lo.s32 	%r1, %r31, %r32, %r33;
	mov.u32 	%r34, %ctaid.y;
	mov.u32 	%r35, %ntid.y;
	mov.u32 	%r36, %tid.y;
	mad.lo.s32 	%r37, %r34, %r35, %r36;
	sub.s32 	%r38, %r30, %r28;
	add.s32 	%r39, %r38, 1;
	setp.gt.u32 	%p1, %r1, %r39;
	sub.s32 	%r40, %r27, %r29;
	add.s32 	%r42, %r40, 1;
	setp.gt.u32 	%p2, %r37, %r42;
	or.pred  	%p3, %p1, %p2;
	@%p3 bra 	$L__BB0_17;
	setp.eq.s32 	%p4, %r28, 0;
	setp.eq.s32 	%p5, %r29, 0;
	or.pred  	%p6, %p4, %p5;
	mov.f32 	%f55, 0f00000000;
	@%p6 bra 	$L__BB0_15;
	and.b32  	%r3, %r29, 7;
	add.s32 	%r4, %r3, -1;
	and.b32  	%r5, %r29, 3;
	and.b32  	%r6, %r29, -8;
	and.b32  	%r7, %r29, 1;
	neg.s32 	%r8, %r6;
	mov.f32 	%f55, 0f00000000;
	mov.b32 	%r91, 0;
$L__BB0_3:
	setp.lt.u32 	%p7, %r29, 8;
	add.s32 	%r45, %r91, %r1;
	mul.lo.s32 	%r10, %r45, %r27;
	add.s32 	%r11, %r10, %r37;
	mul.lo.s32 	%r12, %r91, %r29;
	mov.b32 	%r96, 0;
	@%p7 bra 	$L__BB0_6;
	add.s32 	%r93, %r12, 3;
	add.s32 	%r46, %r37, %r10;
	add.s32 	%r92, %r46, 3;
	mov.u32 	%r94, %r8;
$L__BB0_5:
	.pragma "nounroll";
	add.s32 	%r47, %r92, -3;
	cvt.u64.u32 	%rd6, %r47;
	add.s64 	%rd7, %rd2, %rd6;
	ld.global.u8 	%rs1, [%rd7];
	add.s32 	%r48, %r93, -3;
	cvt.u64.u32 	%rd8, %r48;
	add.s64 	%rd9, %rd1, %rd8;
	ld.global.u8 	%rs3, [%rd9];
	min.u16 	%rs5, %rs1, %rs3;
	max.u16 	%rs6, %rs1, %rs3;
	sub.s16 	%rs7, %rs6, %rs5;
	cvt.u32.u16 	%r49, %rs7;
	cvt.rn.f32.u32 	%f19, %r49;
	add.f32 	%f20, %f55, %f19;
	add.s32 	%r50, %r92, -2;
	cvt.u64.u32 	%rd10, %r50;
	add.s64 	%rd11, %rd2, %rd10;
	ld.global.u8 	%rs8, [%rd11];
	add.s32 	%r51, %r93, -2;
	cvt.u64.u32 	%rd12, %r51;
	add.s64 	%rd13, %rd1, %rd12;
	ld.global.u8 	%rs10, [%rd13];
	min.u16 	%rs12, %rs8, %rs10;
	max.u16 	%rs13, %rs8, %rs10;
	sub.s16 	%rs14, %rs13, %rs12;
	cvt.u32.u16 	%r52, %rs14;
	cvt.rn.f32.u32 	%f21, %r52;
	add.f32 	%f22, %f20, %f21;
	add.s32 	%r53, %r92, -1;
	cvt.u64.u32 	%rd14, %r53;
	add.s64 	%rd15, %rd2, %rd14;
	ld.global.u8 	%rs15, [%rd15];
	add.s32 	%r54, %r93, -1;
	cvt.u64.u32 	%rd16, %r54;
	add.s64 	%rd17, %rd1, %rd16;
	ld.global.u8 	%rs17, [%rd17];
	min.u16 	%rs19, %rs15, %rs17;
	max.u16 	%rs20, %rs15, %rs17;
	sub.s16 	%rs21, %rs20, %rs19;
	cvt.u32.u16 	%r55, %rs21;
	cvt.rn.f32.u32 	%f23, %r55;
	add.f32 	%f24, %f22, %f23;
	add.s32 	%r56, %r92, 4;
	cvt.u64.u32 	%rd18, %r92;
	add.s64 	%rd19, %rd2, %rd18;
	ld.global.u8 	%rs22, [%rd19];
	add.s32 	%r57, %r93, 4;
	cvt.u64.u32 	%rd20, %r93;
	add.s64 	%rd21, %rd1, %rd20;
	ld.global.u8 	%rs24, [%rd21];
	min.u16 	%rs26, %rs22, %rs24;
	max.u16 	%rs27, %rs22, %rs24;
	sub.s16 	%rs28, %rs27, %rs26;
	cvt.u32.u16 	%r58, %rs28;
	cvt.rn.f32.u32 	%f25, %r58;
	add.f32 	%f26, %f24, %f25;
	add.s32 	%r59, %r92, 1;
	cvt.u64.u32 	%rd22, %r59;
	add.s64 	%rd23, %rd2, %rd22;
	ld.global.u8 	%rs29, [%rd23];
	add.s32 	%r60, %r93, 1;
	cvt.u64.u32 	%rd24, %r60;
	add.s64 	%rd25, %rd1, %rd24;
	ld.global.u8 	%rs31, [%rd25];
	min.u16 	%rs33, %rs29, %rs31;
	max.u16 	%rs34, %rs29, %rs31;
	sub.s16 	%rs35, %rs34, %rs33;
	cvt.u32.u16 	%r61, %rs35;
	cvt.rn.f32.u32 	%f27, %r61;
	add.f32 	%f28, %f26, %f27;
	add.s32 	%r62, %r92, 2;
	cvt.u64.u32 	%rd26, %r62;
	add.s64 	%rd27, %rd2, %rd26;
	ld.global.u8 	%rs36, [%rd27];
	add.s32 	%r63, %r93, 2;
	cvt.u64.u32 	%rd28, %r63;
	add.s64 	%rd29, %rd1, %rd28;
	ld.global.u8 	%rs38, [%rd29];
	min.u16 	%rs40, %rs36, %rs38;
	max.u16 	%rs41, %rs36, %rs38;
	sub.s16 	%rs42, %rs41, %rs40;
	cvt.u32.u16 	%r64, %rs42;
	cvt.rn.f32.u32 	%f29, %r64;
	add.f32 	%f30, %f28, %f29;
	add.s32 	%r65, %r92, 3;
	cvt.u64.u32 	%rd30, %r65;
	add.s64 	%rd31, %rd2, %rd30;
	ld.global.u8 	%rs43, [%rd31];
	add.s32 	%r66, %r93, 3;
	cvt.u64.u32 	%rd32, %r66;
	add.s64 	%rd33, %rd1, %rd32;
	ld.global.u8 	%rs45, [%rd33];
	min.u16 	%rs47, %rs43, %rs45;
	max.u16 	%rs48, %rs43, %rs45;
	sub.s16 	%rs49, %rs48, %rs47;
	cvt.u32.u16 	%r67, %rs49;
	cvt.rn.f32.u32 	%f31, %r67;
	add.f32 	%f32, %f30, %f31;
	cvt.u64.u32 	%rd34, %r56;
	add.s64 	%rd35, %rd2, %rd34;
	ld.global.u8 	%rs50, [%rd35];
	cvt.u64.u32 	%rd36, %r57;
	add.s64 	%rd37, %rd1, %rd36;
	ld.global.u8 	%rs52, [%rd37];
	min.u16 	%rs54, %rs50, %rs52;
	max.u16 	%rs55, %rs50, %rs52;
	sub.s16 	%rs56, %rs55, %rs54;
	cvt.u32.u16 	%r68, %rs56;
	cvt.rn.f32.u32 	%f33, %r68;
	add.f32 	%f55, %f32, %f33;
	add.s32 	%r94, %r94, 8;
	add.s32 	%r93, %r93, 8;
	add.s32 	%r92, %r92, 8;
	setp.ne.s32 	%p8, %r94, 0;
	mov.u32 	%r96, %r6;
	@%p8 bra 	$L__BB0_5;
$L__BB0_6:
	setp.eq.s32 	%p9, %r3, 0;
	@%p9 bra 	$L__BB0_14;
	setp.lt.u32 	%p10, %r4, 3;
	@%p10 bra 	$L__BB0_9;
	add.s32 	%r69, %r11, %r96;
	cvt.u64.u32 	%rd38, %r69;
	add.s64 	%rd39, %rd2, %rd38;
	ld.global.u8 	%rs57, [%rd39];
	add.s32 	%r70, %r96, %r12;
	cvt.u64.u32 	%rd40, %r70;
	add.s64 	%rd41, %rd1, %rd40;
	ld.global.u8 	%rs59, [%rd41];
	min.u16 	%rs61, %rs57, %rs59;
	max.u16 	%rs62, %rs57, %rs59;
	sub.s16 	%rs63, %rs62, %rs61;
	cvt.u32.u16 	%r71, %rs63;
	cvt.rn.f32.u32 	%f35, %r71;
	add.f32 	%f36, %f55, %f35;
	add.s32 	%r72, %r69, 1;
	cvt.u64.u32 	%rd42, %r72;
	add.s64 	%rd43, %rd2, %rd42;
	ld.global.u8 	%rs64, [%rd43];
	add.s32 	%r73, %r70, 1;
	cvt.u64.u32 	%rd44, %r73;
	add.s64 	%rd45, %rd1, %rd44;
	ld.global.u8 	%rs66, [%rd45];
	min.u16 	%rs68, %rs64, %rs66;
	max.u16 	%rs69, %rs64, %rs66;
	sub.s16 	%rs70, %rs69, %rs68;
	cvt.u32.u16 	%r74, %rs70;
	cvt.rn.f32.u32 	%f37, %r74;
	add.f32 	%f38, %f36, %f37;
	add.s32 	%r75, %r69, 2;
	cvt.u64.u32 	%rd46, %r75;
	add.s64 	%rd47, %rd2, %rd46;
	ld.global.u8 	%rs71, [%rd47];
	add.s32 	%r76, %r70, 2;
	cvt.u64.u32 	%rd48, %r76;
	add.s64 	%rd49, %rd1, %rd48;
	ld.global.u8 	%rs73, [%rd49];
	min.u16 	%rs75, %rs71, %rs73;
	max.u16 	%rs76, %rs71, %rs73;
	sub.s16 	%rs77, %rs76, %rs75;
	cvt.u32.u16 	%r77, %rs77;
	cvt.rn.f32.u32 	%f39, %r77;
	add.f32 	%f40, %f38, %f39;
	add.s32 	%r78, %r69, 3;
	cvt.u64.u32 	%rd50, %r78;
	add.s64 	%rd51, %rd2, %rd50;
	ld.global.u8 	%rs78, [%rd51];
	add.s32 	%r79, %r70, 3;
	cvt.u64.u32 	%rd52, %r79;
	add.s64 	%rd53, %rd1, %rd52;
	ld.global.u8 	%rs80, [%rd53];
	min.u16 	%rs82, %rs78, %rs80;
	max.u16 	%rs83, %rs78, %rs80;
	sub.s16 	%rs84, %rs83, %rs82;
	cvt.u32.u16 	%r80, %rs84;
	cvt.rn.f32.u32 	%f41, %r80;
	add.f32 	%f55, %f40, %f41;
	add.s32 	%r96, %r96, 4;
$L__BB0_9:
	setp.eq.s32 	%p11, %r5, 0;
	@%p11 bra 	$L__BB0_14;
	setp.eq.s32 	%p12, %r5, 1;
	@%p12 bra 	$L__BB0_12;
	add.s32 	%r81, %r11, %r96;
	cvt.u64.u32 	%rd54, %r81;
	add.s64 	%rd55, %rd2, %rd54;
	ld.global.u8 	%rs85, [%rd55];
	add.s32 	%r82, %r96, %r12;
	cvt.u64.u32 	%rd56, %r82;
	add.s64 	%rd57, %rd1, %rd56;
	ld.global.u8 	%rs87, [%rd57];
	min.u16 	%rs89, %rs85, %rs87;
	max.u16 	%rs90, %rs85, %rs87;
	sub.s16 	%rs91, %rs90, %rs89;
	cvt.u32.u16 	%r83, %rs91;
	cvt.rn.f32.u32 	%f43, %r83;
	add.f32 	%f44, %f55, %f43;
	add.s32 	%r84, %r81, 1;
	cvt.u64.u32 	%rd58, %r84;
	add.s64 	%rd59, %rd2, %rd58;
	ld.global.u8 	%rs92, [%rd59];
	add.s32 	%r85, %r82, 1;
	cvt.u64.u32 	%rd60, %r85;
	add.s64 	%rd61, %rd1, %rd60;
	ld.global.u8 	%rs94, [%rd61];
	min.u16 	%rs96, %rs92, %rs94;
	max.u16 	%rs97, %rs92, %rs94;
	sub.s16 	%rs98, %rs97, %rs96;
	cvt.u32.u16 	%r86, %rs98;
	cvt.rn.f32.u32 	%f45, %r86;
	add.f32 	%f55, %f44, %f45;
	add.s32 	%r96, %r96, 2;
$L__BB0_12:
	setp.eq.s32 	%p13, %r7, 0;
	@%p13 bra 	$L__BB0_14;
	add.s32 	%r87, %r11, %r96;
	cvt.u64.u32 	%rd62, %r87;
	add.s64 	%rd63, %rd2, %rd62;
	ld.global.u8 	%rs99, [%rd63];
	add.s32 	%r88, %r96, %r12;
	cvt.u64.u32 	%rd64, %r88;
	add.s64 	%rd65, %rd1, %rd64;
	ld.global.u8 	%rs101, [%rd65];
	min.u16 	%rs103, %rs99, %rs101;
	max.u16 	%rs104, %rs99, %rs101;
	sub.s16 	%rs105, %rs104, %rs103;
	cvt.u32.u16 	%r89, %rs105;
	cvt.rn.f32.u32 	%f46, %r89;
	add.f32 	%f55, %f55, %f46;
$L__BB0_14:
	add.s32 	%r91, %r91, 1;
	setp.ne.s32 	%p14, %r91, %r28;
	@%p14 bra 	$L__BB0_3;
$L__BB0_15:
	setp.gtu.f32 	%p15, %f55, %f15;
	@%p15 bra 	$L__BB0_17;
	mad.lo.s32 	%r90, %r27, %r1, %r37;
	cvt.u64.u32 	%rd66, %r90;
	cvta.to.global.u64 	%rd67, %rd3;
	add.s64 	%rd68, %rd67, %rd66;
	mov.b16 	%rs106, 1;
	st.global.u8 	[%rd68], %rs106;
$L__BB0_17:
	ret;

}
	// .globl	_Z10reduce_matPbjj
.visible .entry _Z10reduce_matPbjj(
	.param .u64 .ptr .align 1 _Z10reduce_matPbjj_param_0,
	.param .u32 _Z10reduce_matPbjj_param_1,
	.param .u32 _Z10reduce_matPbjj_param_2
)
{
	.local .align 8 .b8 	__local_depot1[8];
	.reg .b64 	%SP;
	.reg .b64 	%SPL;
	.reg .pred 	%p<5>;
	.reg .b16 	%rs<2>;
	.reg .b32 	%r<16>;
	.reg .b64 	%rd<9>;

	mov.u64 	%SPL, __local_depot1;
	cvta.local.u64 	%SP, %SPL;
	ld.param.u64 	%rd1, [_Z10reduce_matPbjj_param_0];
	ld.param.u32 	%r3, [_Z10reduce_matPbjj_param_1];
	ld.param.u32 	%r4, [_Z10reduce_matPbjj_param_2];
	mov.u32 	%r6, %ctaid.x;
	mov.u32 	%r7, %ntid.x;
	mov.u32 	%r8, %tid.x;
	mad.lo.s32 	%r1, %r6, %r7, %r8;
	mov.u32 	%r9, %ctaid.y;
	mov.u32 	%r10, %ntid.y;
	mov.u32 	%r11, %tid.y;
	mad.lo.s32 	%r12, %r9, %r10, %r11;
	setp.gt.u32 	%p1, %r1, %r3;
	setp.gt.u32 	%p2, %r12, %r4;
	or.pred  	%p3, %p1, %p2;
	@%p3 bra 	$L__BB1_3;
	cvta.to.global.u64 	%rd2, %rd1;
	mad.lo.s32 	%r13, %r3, %r1, %r12;
	cvt.u64.u32 	%rd3, %r13;
	add.s64 	%rd4, %rd2, %rd3;
	ld.global.u8 	%rs1, [%rd4];
	setp.ne.s16 	%p4, %rs1, 1;
	@%p4 bra 	$L__BB1_3;
	add.u64 	%rd5, %SP, 0;
	add.u64 	%rd6, %SPL, 0;
	st.local.v2.u32 	[%rd6], {%r1, %r12};
	mov.u64 	%rd7, $str;
	cvta.global.u64 	%rd8, %rd7;
	{ // callseq 0, 0
	.param .b64 param0;
	st.param.b64 	[param0], %rd8;
	.param .b64 param1;
	st.param.b64 	[param1], %rd5;
	.param .b32 retval0;
	call.uni (retval0), 
	vprintf, 
	(
	param0, 
	param1
	);
	ld.param.b32 	%r14, [retval0];
	} // callseq 0
$L__BB1_3:
	ret;

}


// ===== COMPILED SASS (sm_100) =====

	.target	sm_100

	.elftype	@"ET_EXEC"


//--------------------- .note.nv.tkinfo           --------------------------
	.section	.note.nv.tkinfo,"",@"SHT_NOTE"
	.sectionflags	@"SHF_NOTE_NV_TKINFO"
	.tkinfo
        /*0018*/ 	.word	0x00000002
        /*0030*/ 	.string	""
        /*0030*/ 	.string	"ptxas"
        /*0030*/ 	.string	"Cuda compilation tools, release 13.0, V13.0.88"
        /*0030*/ 	.string	"Build cuda_13.0.r13.0/compiler.36424714_0"
        /*0030*/ 	.string	"-arch sm_100 -m 64 "



//--------------------- .note.nv.cuinfo           --------------------------
	.section	.note.nv.cuinfo,"",@"SHT_NOTE"
	.sectionflags	@"SHF_NOTE_NV_CUINFO"
        /*0018*/ 	.short	0x0002
        /*001a*/ 	.short	0x0064
        /*001c*/ 	.short	0x0082
	.zero		2


//--------------------- .nv.info                  --------------------------
	.section	.nv.info,"",@"SHT_CUDA_INFO"
	.align	4


	//----- nvinfo : EIATTR_REGCOUNT
	.align		4
        /*0000*/ 	.byte	0x04, 0x2f
        /*0002*/ 	.short	(.L_2 - .L_1)
	.align		4
.L_1:
        /*0004*/ 	.word	index@(_Z11check_tokenPhjjS_jjfPb)
        /*0008*/ 	.word	0x00000028


	//----- nvinfo : EIATTR_FRAME_SIZE
	.align		4
.L_2:
        /*000c*/ 	.byte	0x04, 0x11
        /*000e*/ 	.short	(.L_4 - .L_3)
	.align		4
.L_3:
        /*0010*/ 	.word	index@(_Z11check_tokenPhjjS_jjfPb)
        /*0014*/ 	.word	0x00000000


	//----- nvinfo : EIATTR_REGCOUNT
	.align		4
.L_4:
        /*0018*/ 	.byte	0x04, 0x2f
        /*001a*/ 	.short	(.L_6 - .L_5)
	.align		4
.L_5:
        /*001c*/ 	.word	index@(_Z10reduce_matPbjj)
        /*0020*/ 	.word	0x00000018


	//----- nvinfo : EIATTR_FRAME_SIZE
	.align		4
.L_6:
        /*0024*/ 	.byte	0x04, 0x11
        /*0026*/ 	.short	(.L_8 - .L_7)
	.align		4
.L_7:
        /*0028*/ 	.word	index@(_Z10reduce_matPbjj)
        /*002c*/ 	.word	0x00000008


	//----- nvinfo : EIATTR_MIN_STACK_SIZE
	.align		4
.L_8:
        /*0030*/ 	.byte	0x04, 0x12
        /*0032*/ 	.short	(.L_10 - .L_9)
	.align		4
.L_9:
        /*0034*/ 	.word	index@(_Z10reduce_matPbjj)
        /*0038*/ 	.word	0x00000008


	//----- nvinfo : EIATTR_MIN_STACK_SIZE
	.align		4
.L_10:
        /*003c*/ 	.byte	0x04, 0x12
        /*003e*/ 	.short	(.L_12 - .L_11)
	.align		4
.L_11:
        /*0040*/ 	.word	index@(_Z11check_tokenPhjjS_jjfPb)
        /*0044*/ 	.word	0x00000000
.L_12:


//--------------------- .nv.compat                --------------------------
	.section	.nv.compat,"",@"SHT_CUDA_COMPAT_INFO"
	.align	4
        /*0000*/ 	.byte	0x02, 0x09, 0x00, 0x00, 0x02, 0x02, 0x01, 0x00, 0x02, 0x05, 0x05, 0x00, 0x03, 0x07, 0x01, 0x01
        /*0010*/ 	.byte	0x02, 0x03, 0x00, 0x00, 0x02, 0x06, 0x01, 0x00, 0x04, 0x0b, 0x08, 0x00, 0x09, 0x00, 0x00, 0x00
        /*0020*/ 	.byte	0x00, 0x00, 0x00, 0x00


//--------------------- .nv.info._Z10reduce_matPbjj --------------------------
	.section	.nv.info._Z10reduce_matPbjj,"",@"SHT_CUDA_INFO"
	.sectionflags	@""
	.align	4


	//----- nvinfo : EIATTR_CUDA_API_VERSION
	.align		4
        /*0000*/ 	.byte	0x04, 0x37
        /*0002*/ 	.short	(.L_14 - .L_13)
.L_13:
        /*0004*/ 	.word	0x00000082


	//----- nvinfo : EIATTR_KPARAM_INFO
	.align		4
.L_14:
        /*0008*/ 	.byte	0x04, 0x17
        /*000a*/ 	.short	(.L_16 - .L_15)
.L_15:
        /*000c*/ 	.word	0x00000000
        /*0010*/ 	.short	0x0002
        /*0012*/ 	.short	0x000c
        /*0014*/ 	.byte	0x00, 0xf0, 0x11, 0x00


	//----- nvinfo : EIATTR_KPARAM_INFO
	.align		4
.L_16:
        /*0018*/ 	.byte	0x04, 0x17
        /*001a*/ 	.short	(.L_18 - .L_17)
.L_17:
        /*001c*/ 	.word	0x00000000
        /*0020*/ 	.short	0x0001
        /*0022*/ 	.short	0x0008
        /*0024*/ 	.byte	0x00, 0xf0, 0x11, 0x00


	//----- nvinfo : EIATTR_KPARAM_INFO
	.align		4
.L_18:
        /*0028*/ 	.byte	0x04, 0x17
        /*002a*/ 	.short	(.L_20 - .L_19)
.L_19:
        /*002c*/ 	.word	0x00000000
        /*0030*/ 	.short	0x0000
        /*0032*/ 	.short	0x0000
        /*0034*/ 	.byte	0x00, 0xf5, 0x21, 0x00


	//----- nvinfo : EIATTR_SPARSE_MMA_MASK
	.align		4
.L_20:
        /*0038*/ 	.byte	0x03, 0x50
        /*003a*/ 	.short	0x0000


	//----- nvinfo : EIATTR_MAXREG_COUNT
	.align		4
        /*003c*/ 	.byte	0x03, 0x1b
        /*003e*/ 	.short	0x00ff


	//----- nvinfo : EIATTR_EXTERNS
	.align		4
        /*0040*/ 	.byte	0x04, 0x0f
        /*0042*/ 	.short	(.L_22 - .L_21)


	//   ....[0]....
	.align		4
.L_21:
        /*0044*/ 	.word	index@(vprintf)


	//----- nvinfo : EIATTR_MERCURY_ISA_VERSION
	.align		4
.L_22:
        /*0048*/ 	.byte	0x03, 0x5f
        /*004a*/ 	.short	0x0101


	//----- nvinfo : EIATTR_VRC_CTA_INIT_COUNT
	.align		4
        /*004c*/ 	.byte	0x02, 0x4a
	.zero		1
	.zero		1


	//----- nvinfo : EIATTR_SYSCALL_OFFSETS
	.align		4
        /*0050*/ 	.byte	0x04, 0x46
        /*0052*/ 	.short	(.L_24 - .L_23)


	//   ....[0]....
.L_23:
        /*0054*/ 	.word	0x00000210


	//----- nvinfo : EIATTR_EXIT_INSTR_OFFSETS
	.align		4
.L_24:
        /*0058*/ 	.byte	0x04, 0x1c
        /*005a*/ 	.short	(.L_26 - .L_25)


	//   ....[0]....
.L_25:
        /*005c*/ 	.word	0x00000110


	//   ....[1]....
        /*0060*/ 	.word	0x00000190


	//   ....[2]....
        /*0064*/ 	.word	0x00000220


	//----- nvinfo : EIATTR_CRS_STACK_SIZE
	.align		4
.L_26:
        /*0068*/ 	.byte	0x04, 0x1e
        /*006a*/ 	.short	(.L_28 - .L_27)
.L_27:
        /*006c*/ 	.word	0x00000000


	//----- nvinfo : EIATTR_CBANK_PARAM_SIZE
	.align		4
.L_28:
        /*0070*/ 	.byte	0x03, 0x19
        /*0072*/ 	.short	0x0010


	//----- nvinfo : EIATTR_PARAM_CBANK
	.align		4
        /*0074*/ 	.byte	0x04, 0x0a
        /*0076*/ 	.short	(.L_30 - .L_29)
	.align		4
.L_29:
        /*0078*/ 	.word	index@(.nv.constant0._Z10reduce_matPbjj)
        /*007c*/ 	.short	0x0380
        /*007e*/ 	.short	0x0010


	//----- nvinfo : EIATTR_SW_WAR
	.align		4
.L_30:
        /*0080*/ 	.byte	0x04, 0x36
        /*0082*/ 	.short	(.L_32 - .L_31)
.L_31:
        /*0084*/ 	.word	0x00000008
.L_32:


//--------------------- .nv.info._Z11check_tokenPhjjS_jjfPb --------------------------
	.section	.nv.info._Z11check_tokenPhjjS_jjfPb,"",@"SHT_CUDA_INFO"
	.sectionflags	@""
	.align	4


	//----- nvinfo : EIATTR_CUDA_API_VERSION
	.align		4
        /*0000*/ 	.byte	0x04, 0x37
        /*0002*/ 	.short	(.L_34 - .L_33)
.L_33:
        /*0004*/ 	.word	0x00000082


	//----- nvinfo : EIATTR_KPARAM_INFO
	.align		4
.L_34:
        /*0008*/ 	.byte	0x04, 0x17
        /*000a*/ 	.short	(.L_36 - .L_35)
.L_35:
        /*000c*/ 	.word	0x00000000
        /*0010*/ 	.short	0x0007
        /*0012*/ 	.short	0x0028
        /*0014*/ 	.byte	0x00, 0xf5, 0x21, 0x00


	//----- nvinfo : EIATTR_KPARAM_INFO
	.align		4
.L_36:
        /*0018*/ 	.byte	0x04, 0x17
        /*001a*/ 	.short	(.L_38 - .L_37)
.L_37:
        /*001c*/ 	.word	0x00000000
        /*0020*/ 	.short	0x0006
        /*0022*/ 	.short	0x0020
        /*0024*/ 	.byte	0x00, 0xf0, 0x11, 0x00


	//----- nvinfo : EIATTR_KPARAM_INFO
	.align		4
.L_38:
        /*0028*/ 	.byte	0x04, 0x17
        /*002a*/ 	.short	(.L_40 - .L_39)
.L_39:
        /*002c*/ 	.word	0x00000000
        /*0030*/ 	.short	0x0005
        /*0032*/ 	.short	0x001c
        /*0034*/ 	.byte	0x00, 0xf0, 0x11, 0x00


	//----- nvinfo : EIATTR_KPARAM_INFO
	.align		4
.L_40:
        /*0038*/ 	.byte	0x04, 0x17
        /*003a*/ 	.short	(.L_42 - .L_41)
.L_41:
        /*003c*/ 	.word	0x00000000
        /*0040*/ 	.short	0x0004
        /*0042*/ 	.short	0x0018
        /*0044*/ 	.byte	0x00, 0xf0, 0x11, 0x00


	//----- nvinfo : EIATTR_KPARAM_INFO
	.align		4
.L_42:
        /*0048*/ 	.byte	0x04, 0x17
        /*004a*/ 	.short	(.L_44 - .L_43)
.L_43:
        /*004c*/ 	.word	0x00000000
        /*0050*/ 	.short	0x0003
        /*0052*/ 	.short	0x0010
        /*0054*/ 	.byte	0x00, 0xf5, 0x21, 0x00


	//----- nvinfo : EIATTR_KPARAM_INFO
	.align		4
.L_44:
        /*0058*/ 	.byte	0x04, 0x17
        /*005a*/ 	.short	(.L_46 - .L_45)
.L_45:
        /*005c*/ 	.word	0x00000000
        /*0060*/ 	.short	0x0002
        /*0062*/ 	.short	0x000c
        /*0064*/ 	.byte	0x00, 0xf0, 0x11, 0x00


	//----- nvinfo : EIATTR_KPARAM_INFO
	.align		4
.L_46:
        /*0068*/ 	.byte	0x04, 0x17
        /*006a*/ 	.short	(.L_48 - .L_47)
.L_47:
        /*006c*/ 	.word	0x00000000
        /*0070*/ 	.short	0x0001
        /*0072*/ 	.short	0x0008
        /*0074*/ 	.byte	0x00, 0xf0, 0x11, 0x00


	//----- nvinfo : EIATTR_KPARAM_INFO
	.align		4
.L_48:
        /*0078*/ 	.byte	0x04, 0x17
        /*007a*/ 	.short	(.L_50 - .L_49)
.L_49:
        /*007c*/ 	.word	0x00000000
        /*0080*/ 	.short	0x0000
        /*0082*/ 	.short	0x0000
        /*0084*/ 	.byte	0x00, 0xf5, 0x21, 0x00


	//----- nvinfo : EIATTR_SPARSE_MMA_MASK
	.align		4
.L_50:
        /*0088*/ 	.byte	0x03, 0x50
        /*008a*/ 	.short	0x0000


	//----- nvinfo : EIATTR_MAXREG_COUNT
	.align		4
        /*008c*/ 	.byte	0x03, 0x1b
        /*008e*/ 	.short	0x00ff


	//----- nvinfo : EIATTR_MERCURY_ISA_VERSION
	.align		4
        /*0090*/ 	.byte	0x03, 0x5f
        /*0092*/ 	.short	0x0101


	//----- nvinfo : EIATTR_VRC_CTA_INIT_COUNT
	.align		4
        /*0094*/ 	.byte	0x02, 0x4a
	.zero		1
	.zero		1


	//----- nvinfo : EIATTR_EXIT_INSTR_OFFSETS
	.align		4
        /*0098*/ 	.byte	0x04, 0x1c
        /*009a*/ 	.short	(.L_52 - .L_51)


	//   ....[0]....
.L_51:
        /*009c*/ 	.word	0x00000100


	//   ....[1]....
        /*00a0*/ 	.word	0x00001520


	//   ....[2]....
        /*00a4*/ 	.word	0x00001590


	//----- nvinfo : EIATTR_CBANK_PARAM_SIZE
	.align		4
.L_52:
        /*00a8*/ 	.byte	0x03, 0x19
        /*00aa*/ 	.short	0x0030


	//----- nvinfo : EIATTR_PARAM_CBANK
	.align		4
        /*00ac*/ 	.byte	0x04, 0x0a
        /*00ae*/ 	.short	(.L_54 - .L_53)
	.align		4
.L_53:
        /*00b0*/ 	.word	index@(.nv.constant0._Z11check_tokenPhjjS_jjfPb)
        /*00b4*/ 	.short	0x0380
        /*00b6*/ 	.short	0x0030


	//----- nvinfo : EIATTR_SW_WAR
	.align		4
.L_54:
        /*00b8*/ 	.byte	0x04, 0x36
        /*00ba*/ 	.short	(.L_56 - .L_55)
.L_55:
        /*00bc*/ 	.word	0x00000008
.L_56:


//--------------------- .nv.callgraph             --------------------------
	.section	.nv.callgraph,"",@"SHT_CUDA_CALLGRAPH"
	.align	4
	.sectionentsize	8
	.align		4
        /*0000*/ 	.word	0x00000000
	.align		4
        /*0004*/ 	.word	0xffffffff
	.align		4
        /*0008*/ 	.word	index@(_Z10reduce_matPbjj)
	.align		4
        /*000c*/ 	.word	index@(vprintf)
	.align		4
        /*0010*/ 	.word	0x00000000
	.align		4
        /*0014*/ 	.word	0xfffffffe
	.align		4
        /*0018*/ 	.word	0x00000000
	.align		4
        /*001c*/ 	.word	0xfffffffd
	.align		4
        /*0020*/ 	.word	0x00000000
	.align		4
        /*0024*/ 	.word	0xfffffffc


//--------------------- .nv.constant4             --------------------------
	.section	.nv.constant4,"a",@progbits
	.align	8
	.align		8
.nv.constant4:
        /*0000*/ 	.dword	vprintf
	.align		8
        /*0008*/ 	.dword	$str


//--------------------- .text._Z10reduce_matPbjj  --------------------------
	.section	.text._Z10reduce_matPbjj,"ax",@progbits
	.align	128
        .global         _Z10reduce_matPbjj
        .type           _Z10reduce_matPbjj,@function
        .size           _Z10reduce_matPbjj,(.L_x_10 - _Z10reduce_matPbjj)
        .other          _Z10reduce_matPbjj,@"STO_CUDA_ENTRY STV_DEFAULT"
_Z10reduce_matPbjj:
.text._Z10reduce_matPbjj:
[----:B------:R-:W0:Y:S01]  /*0000*/  LDC R1, c[0x0][0x37c] ;  /* 0x0000df00ff017b82 */ /* 0x000e220000000800 */
[----:B------:R-:W1:Y:S01]  /*0010*/  S2R R0, SR_TID.Y ;  /* 0x0000000000007919 */ /* 0x000e620000002200 */
[----:B------:R-:W2:Y:S06]  /*0020*/  LDCU UR5, c[0x0][0x2fc] ;  /* 0x00005f80ff0577ac */ /* 0x000eac0008000800 */
[----:B------:R-:W3:Y:S01]  /*0030*/  LDC R2, c[0x0][0x360] ;  /* 0x0000d800ff027b82 */ /* 0x000ee20000000800 */
[----:B0-----:R-:W-:Y:S01]  /*0040*/  VIADD R1, R1, 0xfffffff8 ;  /* 0xfffffff801017836 */ /* 0x001fe20000000000 */
[----:B------:R-:W3:Y:S01]  /*0050*/  S2R R5, SR_TID.X ;  /* 0x0000000000057919 */ /* 0x000ee20000002100 */
[----:B------:R-:W0:Y:S01]  /*0060*/  LDCU.64 UR8, c[0x0][0x388] ;  /* 0x00007100ff0877ac */ /* 0x000e220008000a00 */
[----:B------:R-:W4:Y:S04]  /*0070*/  LDCU UR4, c[0x0][0x2f8] ;  /* 0x00005f00ff0477ac */ /* 0x000f280008000800 */
[----:B------:R-:W1:Y:S08]  /*0080*/  S2UR UR7, SR_CTAID.Y ;  /* 0x00000000000779c3 */ /* 0x000e700000002600 */
[----:B------:R-:W1:Y:S08]  /*0090*/  LDC R3, c[0x0][0x364] ;  /* 0x0000d900ff037b82 */ /* 0x000e700000000800 */
[----:B------:R-:W3:Y:S01]  /*00a0*/  S2UR UR6, SR_CTAID.X ;  /* 0x00000000000679c3 */ /* 0x000ee20000002500 */
[----:B----4-:R-:W-:-:S05]  /*00b0*/  IADD3 R6, P1, PT, R1, UR4, RZ ;  /* 0x0000000401067c10 */ /* 0x010fca000ff3e0ff */
[----:B--2---:R-:W-:Y:S02]  /*00c0*/  IMAD.X R7, RZ, RZ, UR5, P1 ;  /* 0x00000005ff077e24 */ /* 0x004fe400088e06ff */
[----:B-1----:R-:W-:-:S05]  /*00d0*/  IMAD R3, R3, UR7, R0 ;  /* 0x0000000703037c24 */ /* 0x002fca000f8e0200 */
[----:B0-----:R-:W-:Y:S01]  /*00e0*/  ISETP.GT.U32.AND P0, PT, R3, UR9, PT ;  /* 0x0000000903007c0c */ /* 0x001fe2000bf04070 */
[----:B---3--:R-:W-:-:S05]  /*00f0*/  IMAD R2, R2, UR6, R5 ;  /* 0x0000000602027c24 */ /* 0x008fca000f8e0205 */
[----:B------:R-:W-:-:S13]  /*0100*/  ISETP.GT.U32.OR P0, PT, R2, UR8, P0 ;  /* 0x0000000802007c0c */ /* 0x000fda0008704470 */
[----:B------:R-:W-:Y:S05]  /*0110*/  @P0 EXIT ;  /* 0x000000000000094d */ /* 0x000fea0003800000 */
[----:B------:R-:W0:Y:S01]  /*0120*/  LDCU.64 UR6, c[0x0][0x380] ;  /* 0x00007000ff0677ac */ /* 0x000e220008000a00 */
[----:B------:R-:W-:Y:S01]  /*0130*/  IMAD R4, R2, UR8, R3 ;  /* 0x0000000802047c24 */ /* 0x000fe2000f8e0203 */
[----:B------:R-:W1:Y:S04]  /*0140*/  LDCU.64 UR4, c[0x0][0x358] ;  /* 0x00006b00ff0477ac */ /* 0x000e680008000a00 */
[----:B0-----:R-:W-:-:S04]  /*0150*/  IADD3 R4, P0, PT, R4, UR6, RZ ;  /* 0x0000000604047c10 */ /* 0x001fc8000ff1e0ff */
[----:B------:R-:W-:-:S05]  /*0160*/  IADD3.X R5, PT, PT, RZ, UR7, RZ, P0, !PT ;  /* 0x00000007ff057c10 */ /* 0x000fca00087fe4ff */
[----:B-1----:R-:W2:Y:S02]  /*0170*/  LDG.E.U8 R4, desc[UR4][R4.64] ;  /* 0x0000000404047981 */ /* 0x002ea4000c1e1100 */
[----:B--2---:R-:W-:-:S13]  /*0180*/  ISETP.NE.AND P0, PT, R4, 0x1, PT ;  /* 0x000000010400780c */ /* 0x004fda0003f05270 */
[----:B------:R-:W-:Y:S05]  /*0190*/  @P0 EXIT ;  /* 0x000000000000094d */ /* 0x000fea0003800000 */
[----:B------:R-:W-:Y:S01]  /*01a0*/  MOV R0, 0x0 ;  /* 0x0000000000007802 */ /* 0x000fe20000000f00 */
[----:B------:R0:W-:Y:S01]  /*01b0*/  STL.64 [R1], R2 ;  /* 0x0000000201007387 */ /* 0x0001e20000100a00 */
[----:B------:R-:W1:Y:S02]  /*01c0*/  LDCU.64 UR4, c[0x4][0x8] ;  /* 0x01000100ff0477ac */ /* 0x000e640008000a00 */
[----:B------:R0:W2:Y:S01]  /*01d0*/  LDC.64 R8, c[0x4][R0] ;  /* 0x0100000000087b82 */ /* 0x0000a20000000a00 */
[----:B-1----:R-:W-:Y:S01]  /*01e0*/  IMAD.U32 R4, RZ, RZ, UR4 ;  /* 0x00000004ff047e24 */ /* 0x002fe2000f8e00ff */
[----:B0-----:R-:W-:-:S07]  /*01f0*/  MOV R5, UR5 ;  /* 0x0000000500057c02 */ /* 0x001fce0008000f00 */
[----:B------:R-:W-:-:S07]  /*0200*/  LEPC R20, `(.L_x_0) ;  /* 0x000000001014794e */ /* 0x000fce0000000000 */
[----:B--2---:R-:W-:Y:S05]  /*0210*/  CALL.ABS.NOINC R8 ;  /* 0x0000000008007343 */ /* 0x004fea0003c00000 */
.L_x_0:
[----:B------:R-:W-:Y:S05]  /*0220*/  EXIT ;  /* 0x000000000000794d */ /* 0x000fea0003800000 */
.L_x_1:
[----:B------:R-:W-:-:S00]  /*0230*/  BRA `(.L_x_1) ;  /* 0xfffffffc00fc7947 */ /* 0x000fc0000383ffff */
[----:B------:R-:W-:-:S00]  /*0240*/  NOP ;  /* 0x0000000000007918 */ /* 0x000fc00000000000 */
        /* <DEDUP_REMOVED lines=11> */
.L_x_10:


//--------------------- .text._Z11check_tokenPhjjS_jjfPb --------------------------
	.section	.text._Z11check_tokenPhjjS_jjfPb,"ax",@progbits
	.align	128
        .global         _Z11check_tokenPhjjS_jjfPb
        .type           _Z11check_tokenPhjjS_jjfPb,@function
        .size           _Z11check_tokenPhjjS_jjfPb,(.L_x_11 - _Z11check_tokenPhjjS_jjfPb)
        .other          _Z11check_tokenPhjjS_jjfPb,@"STO_CUDA_ENTRY STV_DEFAULT"
_Z11check_tokenPhjjS_jjfPb:
.text._Z11check_tokenPhjjS_jjfPb:
[----:B------:R-:W-:Y:S01]  /*0000*/  LDC R1, c[0x0][0x37c] ;  /* 0x0000df00ff017b82 */ /* 0x000fe20000000800 */
[----:B------:R-:W0:Y:S07]  /*0010*/  S2R R0, SR_TID.Y ;  /* 0x0000000000007919 */ /* 0x000e2e0000002200 */
[----:B------:R-:W1:Y:S01]  /*0020*/  LDC R34, c[0x0][0x360] ;  /* 0x0000d800ff227b82 */ /* 0x000e620000000800 */
[----:B------:R-:W2:Y:S01]  /*0030*/  LDCU.64 UR6, c[0x0][0x388] ;  /* 0x00007100ff0677ac */ /* 0x000ea20008000a00 */
[----:B------:R-:W1:Y:S01]  /*0040*/  S2R R3, SR_TID.X ;  /* 0x0000000000037919 */ /* 0x000e620000002100 */
[----:B------:R-:W2:Y:S05]  /*0050*/  LDCU.64 UR16, c[0x0][0x398] ;  /* 0x00007300ff1077ac */ /* 0x000eaa0008000a00 */
[----:B------:R-:W0:Y:S08]  /*0060*/  S2UR UR8, SR_CTAID.Y ;  /* 0x00000000000879c3 */ /* 0x000e300000002600 */
[----:B------:R-:W0:Y:S01]  /*0070*/  LDC R5, c[0x0][0x364] ;  /* 0x0000d900ff057b82 */ /* 0x000e220000000800 */
[----:B--2---:R-:W-:-:S07]  /*0080*/  UIADD3 UR4, UPT, UPT, UR7, -UR17, URZ ;  /* 0x8000001107047290 */ /* 0x004fce000fffe0ff */
[----:B------:R-:W1:Y:S01]  /*0090*/  S2UR UR5, SR_CTAID.X ;  /* 0x00000000000579c3 */ /* 0x000e620000002500 */
[----:B------:R-:W-:Y:S02]  /*00a0*/  UIADD3 UR6, UPT, UPT, UR6, 0x1, -UR16 ;  /* 0x0000000106067890 */ /* 0x000fe4000fffe810 */
[----:B------:R-:W-:Y:S01]  /*00b0*/  UIADD3 UR4, UPT, UPT, UR4, 0x1, URZ ;  /* 0x0000000104047890 */ /* 0x000fe2000fffe0ff */
[----:B0-----:R-:W-:-:S05]  /*00c0*/  IMAD R5, R5, UR8, R0 ;  /* 0x0000000805057c24 */ /* 0x001fca000f8e0200 */
[----:B------:R-:W-:Y:S01]  /*00d0*/  ISETP.GT.U32.AND P0, PT, R5, UR4, PT ;  /* 0x0000000405007c0c */ /* 0x000fe2000bf04070 */
[----:B-1----:R-:W-:-:S05]  /*00e0*/  IMAD R34, R34, UR5, R3 ;  /* 0x0000000522227c24 */ /* 0x002fca000f8e0203 */
[----:B------:R-:W-:-:S13]  /*00f0*/  ISETP.GT.U32.OR P0, PT, R34, UR6, P0 ;  /* 0x0000000622007c0c */ /* 0x000fda0008704470 */
[----:B------:R-:W-:Y:S05]  /*0100*/  @P0 EXIT ;  /* 0x000000000000094d */ /* 0x000fea0003800000 */
[----:B------:R-:W-:Y:S01]  /*0110*/  UISETP.NE.AND UP0, UPT, UR17, URZ, UPT ;  /* 0x000000ff1100728c */ /* 0x000fe2000bf05270 */
[----:B------:R-:W-:Y:S01]  /*0120*/  IMAD.MOV.U32 R13, RZ, RZ, RZ ;  /* 0x000000ffff0d7224 */ /* 0x000fe200078e00ff */
[----:B------:R-:W0:Y:S02]  /*0130*/  LDCU.64 UR18, c[0x0][0x358] ;  /* 0x00006b00ff1277ac */ /* 0x000e240008000a00 */
[----:B------:R-:W-:-:S09]  /*0140*/  UISETP.EQ.OR UP0, UPT, UR16, URZ, !UP0 ;  /* 0x000000ff1000728c */ /* 0x000fd2000c702670 */
[----:B------:R-:W-:Y:S05]  /*0150*/  BRA.U UP0, `(.L_x_2) ;  /* 0x0000001100e87547 */ /* 0x000fea000b800000 */
[----:B------:R-:W-:Y:S01]  /*0160*/  ULOP3.LUT UR16, UR17, 0x7, URZ, 0xc0, !UPT ;  /* 0x0000000711107892 */ /* 0x000fe2000f8ec0ff */
[----:B------:R-:W-:Y:S01]  /*0170*/  IMAD.MOV.U32 R13, RZ, RZ, RZ ;  /* 0x000000ffff0d7224 */ /* 0x000fe200078e00ff */
[----:B------:R-:W-:Y:S02]  /*0180*/  ULOP3.LUT UR6, UR17, 0xfffffff8, URZ, 0xc0, !UPT ;  /* 0xfffffff811067892 */ /* 0x000fe4000f8ec0ff */
[----:B------:R-:W-:Y:S02]  /*0190*/  UIADD3 UR4, UPT, UPT, UR16, -0x1, URZ ;  /* 0xffffffff10047890 */ /* 0x000fe4000fffe0ff */
[----:B------:R-:W-:Y:S02]  /*01a0*/  ULOP3.LUT UR22, UR17, 0x3, URZ, 0xc0, !UPT ;  /* 0x0000000311167892 */ /* 0x000fe4000f8ec0ff */
[----:B------:R-:W-:Y:S02]  /*01b0*/  UISETP.GE.U32.AND UP1, UPT, UR4, 0x3, UPT ;  /* 0x000000030400788c */ /* 0x000fe4000bf26070 */
[----:B------:R-:W-:Y:S01]  /*01c0*/  UIADD3 UR8, UPT, UPT, -UR6, URZ, URZ ;  /* 0x000000ff06087290 */ /* 0x000fe2000fffe1ff */
[----:B------:R-:W-:-:S11]  /*01d0*/  UMOV UR4, URZ ;  /* 0x000000ff00047c82 */ /* 0x000fd60008000000 */
.L_x_8:
[----:B------:R-:W1:Y:S01]  /*01e0*/  LDCU.64 UR20, c[0x0][0x398] ;  /* 0x00007300ff1477ac */ /* 0x000e620008000a00 */
[----:B------:R-:W-:Y:S01]  /*01f0*/  VIADD R0, R34, UR4 ;  /* 0x0000000422007c36 */ /* 0x000fe20008000000 */
[----:B------:R-:W2:Y:S01]  /*0200*/  LDCU UR7, c[0x0][0x38c] ;  /* 0x00007180ff0777ac */ /* 0x000ea20008000800 */
[----:B------:R-:W-:Y:S01]  /*0210*/  UMOV UR13, UR4 ;  /* 0x00000004000d7c82 */ /* 0x000fe20008000000 */
[----:B------:R-:W-:Y:S01]  /*0220*/  UIADD3 UR4, UPT, UPT, UR4, 0x1, URZ ;  /* 0x0000000104047890 */ /* 0x000fe2000fffe0ff */
[----:B------:R-:W-:Y:S01]  /*0230*/  UMOV UR5, URZ ;  /* 0x000000ff00057c82 */ /* 0x000fe20008000000 */
[----:B-1----:R-:W-:Y:S02]  /*0240*/  UISETP.GE.U32.AND UP2, UPT, UR21, 0x8, UPT ;  /* 0x000000081500788c */ /* 0x002fe4000bf46070 */
[----:B------:R-:W-:Y:S01]  /*0250*/  UISETP.NE.AND UP0, UPT, UR4, UR20, UPT ;  /* 0x000000140400728c */ /* 0x000fe2000bf05270 */
[----:B--2---:R-:W-:-:S06]  /*0260*/  IMAD R11, R0, UR7, R5 ;  /* 0x00000007000b7c24 */ /* 0x004fcc000f8e0205 */
[----:B------:R-:W-:Y:S05]  /*0270*/  BRA.U !UP2, `(.L_x_3) ;  /* 0x000000090a687547 */ /* 0x000fea000b800000 */
[----:B------:R-:W-:Y:S01]  /*0280*/  VIADD R9, R11, 0x3 ;  /* 0x000000030b097836 */ /* 0x000fe20000000000 */
[----:B------:R-:W1:Y:S01]  /*0290*/  LDCU.64 UR24, c[0x0][0x380] ;  /* 0x00007000ff1877ac */ /* 0x000e620008000a00 */
[----:B------:R-:W2:Y:S01]  /*02a0*/  LDCU.64 UR26, c[0x0][0x390] ;  /* 0x00007200ff1a77ac */ /* 0x000ea20008000a00 */
[----:B------:R-:W-:Y:S01]  /*02b0*/  UIMAD UR14, UR13, UR21, 0x3 ;  /* 0x000000030d0e74a4 */ /* 0x000fe2000f8e0215 */
[----:B------:R-:W-:-:S11]  /*02c0*/  UMOV UR5, UR8 ;  /* 0x0000000800057c82 */ /* 0x000fd60008000000 */
.L_x_4:
[C---:B-1----:R-:W-:Y:S01]  /*02d0*/  IADD3 R26, P0, PT, R9.reuse, UR24, RZ ;  /* 0x00000018091a7c10 */ /* 0x042fe2000ff1e0ff */
[----:B--2---:R-:W-:Y:S01]  /*02e0*/  UIADD3 UR12, UP2, UPT, UR14, UR26, URZ ;  /* 0x0000001a0e0c7290 */ /* 0x004fe2000ff5e0ff */
[C---:B------:R-:W-:Y:S01]  /*02f0*/  IADD3 R28, PT, PT, R9.reuse, -0x2, RZ ;  /* 0xfffffffe091c7810 */ /* 0x040fe20007ffe0ff */
[----:B------:R-:W-:Y:S01]  /*0300*/  UIADD3 UR9, UPT, UPT, UR14, -0x3, URZ ;  /* 0xfffffffd0e097890 */ /* 0x000fe2000fffe0ff */
[C---:B------:R-:W-:Y:S01]  /*0310*/  VIADD R24, R9.reuse, 0xffffffff ;  /* 0xffffffff09187836 */ /* 0x040fe20000000000 */
[----:B------:R-:W-:Y:S01]  /*0320*/  UIADD3.X UR15, UPT, UPT, URZ, UR27, URZ, UP2, !UPT ;  /* 0x0000001bff0f7290 */ /* 0x000fe200097fe4ff */
[----:B------:R-:W-:Y:S01]  /*0330*/  IMAD.X R27, RZ, RZ, UR25, P0 ;  /* 0x00000019ff1b7e24 */ /* 0x000fe200080e06ff */
[----:B------:R-:W-:Y:S01]  /*0340*/  IADD3 R28, P0, PT, R28, UR24, RZ ;  /* 0x000000181c1c7c10 */ /* 0x000fe2000ff1e0ff */
[----:B------:R-:W-:Y:S01]  /*0350*/  VIADD R32, R9, 0xfffffffd ;  /* 0xfffffffd09207836 */ /* 0x000fe20000000000 */
[----:B------:R-:W-:Y:S02]  /*0360*/  UIADD3 UR11, UP2, UPT, UR9, UR26, URZ ;  /* 0x0000001a090b7290 */ /* 0x000fe4000ff5e0ff */
[----:B------:R-:W-:Y:S01]  /*0370*/  UIADD3 UR10, UPT, UPT, UR14, -0x2, URZ ;  /* 0xfffffffe0e0a7890 */ /* 0x000fe2000fffe0ff */
[----:B------:R-:W-:Y:S01]  /*0380*/  IMAD.X R29, RZ, RZ, UR25, P0 ;  /* 0x00000019ff1d7e24 */ /* 0x000fe200080e06ff */
[----:B------:R-:W-:Y:S01]  /*0390*/  UIADD3.X UR20, UPT, UPT, URZ, UR27, URZ, UP2, !UPT ;  /* 0x0000001bff147290 */ /* 0x000fe200097fe4ff */
[----:B------:R-:W-:Y:S01]  /*03a0*/  IADD3 R32, P0, PT, R32, UR24, RZ ;  /* 0x0000001820207c10 */ /* 0x000fe2000ff1e0ff */
[----:B------:R-:W-:-:S02]  /*03b0*/  IMAD.U32 R30, RZ, RZ, UR11 ;  /* 0x0000000bff1e7e24 */ /* 0x000fc4000f8e00ff */
[----:B------:R-:W-:Y:S01]  /*03c0*/  IMAD.U32 R6, RZ, RZ, UR12 ;  /* 0x0000000cff067e24 */ /* 0x000fe2000f8e00ff */
[----:B------:R-:W-:Y:S01]  /*03d0*/  UIADD3 UR12, UP2, UPT, UR10, UR26, URZ ;  /* 0x0000001a0a0c7290 */ /* 0x000fe2000ff5e0ff */
[----:B------:R-:W-:Y:S01]  /*03e0*/  IMAD.X R33, RZ, RZ, UR25, P0 ;  /* 0x00000019ff217e24 */ /* 0x000fe200080e06ff */
[----:B------:R-:W-:Y:S01]  /*03f0*/  MOV R31, UR20 ;  /* 0x00000014001f7c02 */ /* 0x000fe20008000f00 */
[----:B------:R-:W-:Y:S01]  /*0400*/  UIADD3 UR9, UPT, UPT, UR14, -0x1, URZ ;  /* 0xffffffff0e097890 */ /* 0x000fe2000fffe0ff */
[----:B------:R-:W-:Y:S01]  /*0410*/  IMAD.U32 R7, RZ, RZ, UR15 ;  /* 0x0000000fff077e24 */ /* 0x000fe2000f8e00ff */
[----:B------:R-:W-:Y:S01]  /*0420*/  UIADD3.X UR15, UPT, UPT, URZ, UR27, URZ, UP2, !UPT ;  /* 0x0000001bff0f7290 */ /* 0x000fe200097fe4ff */
[----:B0-----:R-:W2:Y:S01]  /*0430*/  LDG.E.U8 R32, desc[UR18][R32.64] ;  /* 0x0000001220207981 */ /* 0x001ea2000c1e1100 */
[----:B------:R-:W-:Y:S01]  /*0440*/  UIADD3 UR11, UP2, UPT, UR9, UR26, URZ ;  /* 0x0000001a090b7290 */ /* 0x000fe2000ff5e0ff */
[----:B------:R-:W-:Y:S02]  /*0450*/  IADD3 R24, P1, PT, R24, UR24, RZ ;  /* 0x0000001818187c10 */ /* 0x000fe4000ff3e0ff */
[----:B------:R-:W2:Y:S01]  /*0460*/  LDG.E.U8 R30, desc[UR18][R30.64] ;  /* 0x000000121e1e7981 */ /* 0x000ea2000c1e1100 */
[----:B------:R-:W-:Y:S01]  /*0470*/  IMAD.U32 R2, RZ, RZ, UR12 ;  /* 0x0000000cff027e24 */ /* 0x000fe2000f8e00ff */
[----:B------:R-:W-:Y:S01]  /*0480*/  UIADD3.X UR12, UPT, UPT, URZ, UR27, URZ, UP2, !UPT ;  /* 0x0000001bff0c7290 */ /* 0x000fe200097fe4ff */
[----:B------:R-:W-:Y:S01]  /*0490*/  IMAD.U32 R3, RZ, RZ, UR15 ;  /* 0x0000000fff037e24 */ /* 0x000fe2000f8e00ff */
[----:B------:R-:W3:Y:S01]  /*04a0*/  LDG.E.U8 R26, desc[UR18][R26.64] ;  /* 0x000000121a1a7981 */ /* 0x000ee2000c1e1100 */
[----:B------:R-:W-:Y:S01]  /*04b0*/  UIADD3 UR10, UPT, UPT, UR14, 0x1, URZ ;  /* 0x000000010e0a7890 */ /* 0x000fe2000fffe0ff */
[----:B------:R-:W-:Y:S01]  /*04c0*/  IMAD.U32 R14, RZ, RZ, UR11 ;  /* 0x0000000bff0e7e24 */ /* 0x000fe2000f8e00ff */
[----:B------:R-:W-:Y:S01]  /*04d0*/  IADD3.X R25, PT, PT, RZ, UR25, RZ, P1, !PT ;  /* 0x00000019ff197c10 */ /* 0x000fe20008ffe4ff */
[----:B------:R-:W3:Y:S01]  /*04e0*/  LDG.E.U8 R12, desc[UR18][R6.64] ;  /* 0x00000012060c7981 */ /* 0x000ee2000c1e1100 */
[----:B------:R-:W-:Y:S01]  /*04f0*/  IMAD.U32 R15, RZ, RZ, UR12 ;  /* 0x0000000cff0f7e24 */ /* 0x000fe2000f8e00ff */
[----:B------:R-:W-:-:S02]  /*0500*/  UIADD3 UR10, UP2, UPT, UR10, UR26, URZ ;  /* 0x0000001a0a0a7290 */ /* 0x000fc4000ff5e0ff */
[----:B------:R-:W4:Y:S01]  /*0510*/  LDG.E.U8 R28, desc[UR18][R28.64] ;  /* 0x000000121c1c7981 */ /* 0x000f22000c1e1100 */
[----:B------:R-:W-:-:S03]  /*0520*/  VIADD R22, R9, 0x1 ;  /* 0x0000000109167836 */ /* 0x000fc60000000000 */
[----:B------:R0:W4:Y:S01]  /*0530*/  LDG.E.U8 R8, desc[UR18][R2.64] ;  /* 0x0000001202087981 */ /* 0x000122000c1e1100 */
[----:B------:R-:W-:-:S03]  /*0540*/  UIADD3.X UR15, UPT, UPT, URZ, UR27, URZ, UP2, !UPT ;  /* 0x0000001bff0f7290 */ /* 0x000fc600097fe4ff */
[----:B------:R-:W5:Y:S01]  /*0550*/  LDG.E.U8 R24, desc[UR18][R24.64] ;  /* 0x0000001218187981 */ /* 0x000f62000c1e1100 */
[----:B------:R-:W-:-:S03]  /*0560*/  UIADD3 UR9, UPT, UPT, UR14, 0x2, URZ ;  /* 0x000000020e097890 */ /* 0x000fc6000fffe0ff */
[----:B------:R-:W5:Y:S01]  /*0570*/  LDG.E.U8 R14, desc[UR18][R14.64] ;  /* 0x000000120e0e7981 */ /* 0x000f62000c1e1100 */
[----:B------:R-:W-:Y:S01]  /*0580*/  IADD3 R22, P0, PT, R22, UR24, RZ ;  /* 0x0000001816167c10 */ /* 0x000fe2000ff1e0ff */
[C---:B------:R-:W-:Y:S01]  /*0590*/  VIADD R20, R9.reuse, 0x2 ;  /* 0x0000000209147836 */ /* 0x040fe20000000000 */
[----:B------:R-:W-:Y:S01]  /*05a0*/  UIADD3 UR11, UP3, UPT, UR9, UR26, URZ ;  /* 0x0000001a090b7290 */ /* 0x000fe2000ff7e0ff */
[----:B0-----:R-:W-:Y:S01]  /*05b0*/  IMAD.U32 R2, RZ, RZ, UR10 ;  /* 0x0000000aff027e24 */ /* 0x001fe2000f8e00ff */
[----:B------:R-:W-:Y:S02]  /*05c0*/  IADD3.X R23, PT, PT, RZ, UR25, RZ, P0, !PT ;  /* 0x00000019ff177c10 */ /* 0x000fe400087fe4ff */
[----:B------:R-:W-:Y:S01]  /*05d0*/  MOV R3, UR15 ;  /* 0x0000000f00037c02 */ /* 0x000fe20008000f00 */
[----:B------:R-:W-:Y:S01]  /*05e0*/  UIADD3 UR9, UPT, UPT, UR14, 0x3, URZ ;  /* 0x000000030e097890 */ /* 0x000fe2000fffe0ff */
[----:B------:R-:W-:Y:S01]  /*05f0*/  IADD3 R20, P0, PT, R20, UR24, RZ ;  /* 0x0000001814147c10 */ /* 0x000fe2000ff1e0ff */
[----:B------:R-:W-:Y:S01]  /*0600*/  UIADD3.X UR12, UPT, UPT, URZ, UR27, URZ, UP3, !UPT ;  /* 0x0000001bff0c7290 */ /* 0x000fe20009ffe4ff */
[----:B------:R-:W5:Y:S01]  /*0610*/  LDG.E.U8 R22, desc[UR18][R22.64] ;  /* 0x0000001216167981 */ /* 0x000f62000c1e1100 */
[----:B------:R-:W-:Y:S01]  /*0620*/  UIADD3 UR10, UP2, UPT, UR9, UR26, URZ ;  /* 0x0000001a090a7290 */ /* 0x000fe2000ff5e0ff */
[----:B------:R-:W-:-:S02]  /*0630*/  VIADD R18, R9, 0x3 ;  /* 0x0000000309127836 */ /* 0x000fc40000000000 */
[----:B------:R-:W5:Y:S01]  /*0640*/  LDG.E.U8 R10, desc[UR18][R2.64] ;  /* 0x00000012020a7981 */ /* 0x000f62000c1e1100 */
[----:B------:R-:W-:Y:S01]  /*0650*/  UIADD3 UR9, UPT, UPT, UR14, 0x4, URZ ;  /* 0x000000040e097890 */ /* 0x000fe2000fffe0ff */
[----:B------:R-:W-:Y:S02]  /*0660*/  IMAD.X R21, RZ, RZ, UR25, P0 ;  /* 0x00000019ff157e24 */ /* 0x000fe400080e06ff */
[----:B------:R-:W-:Y:S01]  /*0670*/  IMAD.U32 R6, RZ, RZ, UR11 ;  /* 0x0000000bff067e24 */ /* 0x000fe2000f8e00ff */
[----:B------:R-:W-:Y:S01]  /*0680*/  UIADD3.X UR11, UPT, UPT, URZ, UR27, URZ, UP2, !UPT ;  /* 0x0000001bff0b7290 */ /* 0x000fe200097fe4ff */
[----:B------:R-:W-:Y:S01]  /*0690*/  IMAD.U32 R7, RZ, RZ, UR12 ;  /* 0x0000000cff077e24 */ /* 0x000fe2000f8e00ff */
[----:B------:R-:W-:Y:S01]  /*06a0*/  IADD3 R18, P0, PT, R18, UR24, RZ ;  /* 0x0000001812127c10 */ /* 0x000fe2000ff1e0ff */
[----:B------:R-:W-:Y:S01]  /*06b0*/  VIADD R16, R9, 0x4 ;  /* 0x0000000409107836 */ /* 0x000fe20000000000 */
[----:B------:R-:W-:Y:S01]  /*06c0*/  UIADD3 UR9, UP2, UPT, UR9, UR26, URZ ;  /* 0x0000001a09097290 */ /* 0x000fe2000ff5e0ff */
[----:B------:R-:W5:Y:S01]  /*06d0*/  LDG.E.U8 R20, desc[UR18][R20.64] ;  /* 0x0000001214147981 */ /* 0x000f62000c1e1100 */
[----:B------:R-:W-:Y:S01]  /*06e0*/  IMAD.U32 R36, RZ, RZ, UR10 ;  /* 0x0000000aff247e24 */ /* 0x000fe2000f8e00ff */
[----:B------:R-:W-:-:S02]  /*06f0*/  IADD3.X R19, PT, PT, RZ, UR25, RZ, P0, !PT ;  /* 0x00000019ff137c10 */ /* 0x000fc400087fe4ff */
[----:B------:R0:W5:Y:S01]  /*0700*/  LDG.E.U8 R4, desc[UR18][R6.64] ;  /* 0x0000001206047981 */ /* 0x000162000c1e1100 */
[----:B------:R-:W-:Y:S01]  /*0710*/  IMAD.U32 R37, RZ, RZ, UR11 ;  /* 0x0000000bff257e24 */ /* 0x000fe2000f8e00ff */
[----:B------:R-:W-:Y:S01]  /*0720*/  UIADD3.X UR10, UPT, UPT, URZ, UR27, URZ, UP2, !UPT ;  /* 0x0000001bff0a7290 */ /* 0x000fe200097fe4ff */
[----:B------:R-:W-:Y:S01]  /*0730*/  IADD3 R16, P0, PT, R16, UR24, RZ ;  /* 0x0000001810107c10 */ /* 0x000fe2000ff1e0ff */
[----:B------:R-:W5:Y:S04]  /*0740*/  LDG.E.U8 R18, desc[UR18][R18.64] ;  /* 0x0000001212127981 */ /* 0x000f68000c1e1100 */
[----:B------:R-:W5:Y:S01]  /*0750*/  LDG.E.U8 R2, desc[UR18][R36.64] ;  /* 0x0000001224027981 */ /* 0x000f62000c1e1100 */
[----:B------:R-:W-:Y:S01]  /*0760*/  IMAD.X R17, RZ, RZ, UR25, P0 ;  /* 0x00000019ff117e24 */ /* 0x000fe200080e06ff */
[----:B0-----:R-:W-:Y:S01]  /*0770*/  MOV R7, UR10 ;  /* 0x0000000a00077c02 */ /* 0x001fe20008000f00 */
[----:B------:R-:W-:-:S03]  /*0780*/  IMAD.U32 R6, RZ, RZ, UR9 ;  /* 0x00000009ff067e24 */ /* 0x000fc6000f8e00ff */
[----:B------:R-:W5:Y:S04]  /*0790*/  LDG.E.U8 R16, desc[UR18][R16.64] ;  /* 0x0000001210107981 */ /* 0x000f68000c1e1100 */
[----:B------:R0:W5:Y:S01]  /*07a0*/  LDG.E.U8 R6, desc[UR18][R6.64] ;  /* 0x0000001206067981 */ /* 0x000162000c1e1100 */
[----:B------:R-:W-:-:S04]  /*07b0*/  UIADD3 UR5, UPT, UPT, UR5, 0x8, URZ ;  /* 0x0000000805057890 */ /* 0x000fc8000fffe0ff */
[----:B------:R-:W-:Y:S01]  /*07c0*/  UISETP.NE.AND UP2, UPT, UR5, URZ, UPT ;  /* 0x000000ff0500728c */ /* 0x000fe2000bf45270 */
[----:B------:R-:W-:Y:S01]  /*07d0*/  VIADD R9, R9, 0x8 ;  /* 0x0000000809097836 */ /* 0x000fe20000000000 */
[----:B------:R-:W-:Y:S01]  /*07e0*/  UIADD3 UR14, UPT, UPT, UR14, 0x8, URZ ;  /* 0x000000080e0e7890 */ /* 0x000fe2000fffe0ff */
[----:B--2---:R-:W-:-:S04]  /*07f0*/  VIMNMX.U16x2 R0, PT, PT, R32, R30, PT ;  /* 0x0000001e20007248 */ /* 0x004fc80003fe0200 */
[----:B------:R-:W-:Y:S02]  /*0800*/  PRMT R15, R0, 0x7610, R15 ;  /* 0x00007610000f7816 */ /* 0x000fe4000000000f */
[----:B------:R-:W-:Y:S02]  /*0810*/  VIMNMX.U16x2 R0, PT, PT, R32, R30, !PT ;  /* 0x0000001e20007248 */ /* 0x000fe40007fe0200 */
[-C--:B---3--:R-:W-:Y:S01]  /*0820*/  VIMNMX.U16x2 R3, PT, PT, R26, R12.reuse, PT ;  /* 0x0000000c1a037248 */ /* 0x088fe20003fe0200 */
[--C-:B------:R-:W-:Y:S01]  /*0830*/  IMAD.MOV R30, RZ, RZ, -R15.reuse ;  /* 0x000000ffff1e7224 */ /* 0x100fe200078e0a0f */
[----:B------:R-:W-:Y:S02]  /*0840*/  PRMT R15, R0, 0x7610, R15 ;  /* 0x00007610000f7816 */ /* 0x000fe4000000000f */
[----:B------:R-:W-:Y:S01]  /*0850*/  VIMNMX.U16x2 R12, PT, PT, R26, R12, !PT ;  /* 0x0000000c1a0c7248 */ /* 0x000fe20007fe0200 */
[----:B------:R-:W-:Y:S01]  /*0860*/  IMAD.MOV R26, RZ, RZ, -R3 ;  /* 0x000000ffff1a7224 */ /* 0x000fe200078e0a03 */
[----:B----4-:R-:W-:-:S02]  /*0870*/  VIMNMX.U16x2 R0, PT, PT, R28, R8, PT ;  /* 0x000000081c007248 */ /* 0x010fc40003fe0200 */
[----:B------:R-:W-:Y:S02]  /*0880*/  PRMT R30, R30, 0x7710, RZ ;  /* 0x000077101e1e7816 */ /* 0x000fe400000000ff */
[----:B------:R-:W-:Y:S02]  /*0890*/  PRMT R3, R0, 0x7610, R3 ;  /* 0x0000761000037816 */ /* 0x000fe40000000003 */
[----:B-----5:R-:W-:-:S03]  /*08a0*/  VIMNMX.U16x2 R0, PT, PT, R24, R14, PT ;  /* 0x0000000e18007248 */ /* 0x020fc60003fe0200 */
[----:B------:R-:W-:Y:S01]  /*08b0*/  IMAD.MOV R3, RZ, RZ, -R3 ;  /* 0x000000ffff037224 */ /* 0x000fe200078e0a03 */
[----:B0-----:R-:W-:Y:S01]  /*08c0*/  PRMT R7, R12, 0x7610, R7 ;  /* 0x000076100c077816 */ /* 0x001fe20000000007 */
[----:B------:R-:W-:Y:S01]  /*08d0*/  IMAD.IADD R15, R15, 0x1, R30 ;  /* 0x000000010f0f7824 */ /* 0x000fe200078e021e */
[----:B------:R-:W-:Y:S01]  /*08e0*/  PRMT R26, R26, 0x7710, RZ ;  /* 0x000077101a1a7816 */ /* 0x000fe200000000ff */
[----:B------:R-:W-:Y:S01]  /*08f0*/  IMAD.MOV R19, RZ, RZ, -R0 ;  /* 0x000000ffff137224 */ /* 0x000fe200078e0a00 */
[----:B------:R-:W-:Y:S01]  /*0900*/  VIMNMX.U16x2 R8, PT, PT, R28, R8, !PT ;  /* 0x000000081c087248 */ /* 0x000fe20007fe0200 */
[----:B------:R-:W0:Y:S01]  /*0910*/  I2F.U16 R12, R15 ;  /* 0x0000000f000c7306 */ /* 0x000e220000101000 */
[----:B------:R-:W-:Y:S02]  /*0920*/  IADD3 R17, PT, PT, R7, R26, RZ ;  /* 0x0000001a07117210 */ /* 0x000fe40007ffe0ff */
[----:B------:R-:W-:Y:S02]  /*0930*/  PRMT R7, R3, 0x7710, RZ ;  /* 0x0000771003077816 */ /* 0x000fe400000000ff */
[----:B------:R-:W-:-:S02]  /*0940*/  VIMNMX.U16x2 R14, PT, PT, R24, R14, !PT ;  /* 0x0000000e180e7248 */ /* 0x000fc40007fe0200 */
[----:B------:R-:W-:Y:S02]  /*0950*/  PRMT R19, R19, 0x7710, RZ ;  /* 0x0000771013137816 */ /* 0x000fe400000000ff */
[----:B------:R-:W-:Y:S01]  /*0960*/  VIMNMX.U16x2 R3, PT, PT, R22, R10, PT ;  /* 0x0000000a16037248 */ /* 0x000fe20003fe0200 */
[----:B------:R-:W-:Y:S02]  /*0970*/  IMAD.IADD R8, R8, 0x1, R7 ;  /* 0x0000000108087824 */ /* 0x000fe400078e0207 */
[----:B------:R-:W-:Y:S01]  /*0980*/  IMAD.IADD R7, R14, 0x1, R19 ;  /* 0x000000010e077824 */ /* 0x000fe200078e0213 */
[----:B------:R-:W-:Y:S01]  /*0990*/  PRMT R14, R3, 0x7610, R14 ;  /* 0x00007610030e7816 */ /* 0x000fe2000000000e */
[----:B0-----:R-:W-:-:S04]  /*09a0*/  FADD R12, R12, R13 ;  /* 0x0000000d0c0c7221 */ /* 0x001fc80000000000 */
[----:B------:R-:W-:Y:S01]  /*09b0*/  IMAD.MOV R14, RZ, RZ, -R14 ;  /* 0x000000ffff0e7224 */ /* 0x000fe200078e0a0e */
[----:B------:R-:W-:Y:S02]  /*09c0*/  VIMNMX.U16x2 R15, PT, PT, R20, R4, PT ;  /* 0x00000004140f7248 */ /* 0x000fe40003fe0200 */
[----:B------:R-:W-:Y:S02]  /*09d0*/  VIMNMX.U16x2 R10, PT, PT, R22, R10, !PT ;  /* 0x0000000a160a7248 */ /* 0x000fe40007fe0200 */
[----:B------:R-:W-:Y:S02]  /*09e0*/  PRMT R13, R15, 0x7610, R13 ;  /* 0x000076100f0d7816 */ /* 0x000fe4000000000d */
[----:B------:R-:W-:Y:S02]  /*09f0*/  PRMT R15, R14, 0x7710, RZ ;  /* 0x000077100e0f7816 */ /* 0x000fe400000000ff */
[----:B------:R-:W-:Y:S02]  /*0a00*/  VIMNMX.U16x2 R14, PT, PT, R18, R2, PT ;  /* 0x00000002120e7248 */ /* 0x000fe40003fe0200 */
[----:B------:R-:W-:Y:S01]  /*0a10*/  VIMNMX.U16x2 R20, PT, PT, R20, R4, !PT ;  /* 0x0000000414147248 */ /* 0x000fe20007fe0200 */
[----:B------:R-:W-:Y:S01]  /*0a20*/  IMAD.IADD R4, R10, 0x1, R15 ;  /* 0x000000010a047824 */ /* 0x000fe200078e020f */
[----:B------:R-:W-:Y:S01]  /*0a30*/  PRMT R10, R14, 0x7610, R10 ;  /* 0x000076100e0a7816 */ /* 0x000fe2000000000a */
[----:B------:R0:W1:Y:S01]  /*0a40*/  I2F.U16 R3, R8 ;  /* 0x0000000800037306 */ /* 0x0000620000101000 */
[----:B------:R-:W-:-:S02]  /*0a50*/  IADD3 R13, PT, PT, RZ, -R13, RZ ;  /* 0x8000000dff0d7210 */ /* 0x000fc40007ffe0ff */
[----:B------:R-:W-:Y:S01]  /*0a60*/  VIMNMX.U16x2 R14, PT, PT, R16, R6, PT ;  /* 0x00000006100e7248 */ /* 0x000fe20003fe0200 */
[----:B------:R-:W-:-:S04]  /*0a70*/  IMAD.MOV R15, RZ, RZ, -R10 ;  /* 0x000000ffff0f7224 */ /* 0x000fc800078e0a0a */
[----:B------:R-:W2:Y:S01]  /*0a80*/  I2F.U16 R7, R7 ;  /* 0x0000000700077306 */ /* 0x000ea20000101000 */
[----:B------:R-:W-:Y:S02]  /*0a90*/  PRMT R10, R14, 0x7610, R10 ;  /* 0x000076100e0a7816 */ /* 0x000fe4000000000a */
[----:B0-----:R-:W-:Y:S02]  /*0aa0*/  PRMT R8, R20, 0x7610, R8 ;  /* 0x0000761014087816 */ /* 0x001fe40000000008 */
[----:B------:R-:W-:Y:S01]  /*0ab0*/  PRMT R13, R13, 0x7710, RZ ;  /* 0x000077100d0d7816 */ /* 0x000fe200000000ff */
[----:B------:R-:W-:Y:S01]  /*0ac0*/  IMAD.MOV R10, RZ, RZ, -R10 ;  /* 0x000000ffff0a7224 */ /* 0x000fe200078e0a0a */
[----:B------:R-:W-:Y:S01]  /*0ad0*/  VIMNMX.U16x2 R2, PT, PT, R18, R2, !PT ;  /* 0x0000000212027248 */ /* 0x000fe20007fe0200 */
[----:B------:R-:W0:Y:S01]  /*0ae0*/  I2F.U16 R0, R17 ;  /* 0x0000001100007306 */ /* 0x000e220000101000 */
[----:B------:R-:W-:Y:S01]  /*0af0*/  PRMT R15, R15, 0x7710, RZ ;  /* 0x000077100f0f7816 */ /* 0x000fe200000000ff */
[----:B------:R-:W-:Y:S01]  /*0b00*/  IMAD.IADD R8, R8, 0x1, R13 ;  /* 0x0000000108087824 */ /* 0x000fe200078e020d */
[----:B------:R-:W-:-:S02]  /*0b10*/  VIMNMX.U16x2 R6, PT, PT, R16, R6, !PT ;  /* 0x0000000610067248 */ /* 0x000fc40007fe0200 */
[----:B------:R-:W-:Y:S02]  /*0b20*/  IADD3 R2, PT, PT, R2, R15, RZ ;  /* 0x0000000f02027210 */ /* 0x000fe40007ffe0ff */
[----:B------:R-:W-:Y:S01]  /*0b30*/  PRMT R15, R10, 0x7710, RZ ;  /* 0x000077100a0f7816 */ /* 0x000fe200000000ff */
[----:B------:R-:W3:Y:S01]  /*0b40*/  I2F.U16 R4, R4 ;  /* 0x0000000400047306 */ /* 0x000ee20000101000 */
[----:B-1----:R-:W-:-:S03]  /*0b50*/  FADD R12, R12, R3 ;  /* 0x000000030c0c7221 */ /* 0x002fc60000000000 */
[----:B------:R-:W-:Y:S02]  /*0b60*/  IMAD.IADD R6, R6, 0x1, R15 ;  /* 0x0000000106067824 */ /* 0x000fe400078e020f */
[----:B--2---:R-:W-:Y:S02]  /*0b70*/  FADD R7, R12, R7 ;  /* 0x000000070c077221 */ /* 0x004fe40000000000 */
[----:B------:R-:W1:Y:S02]  /*0b80*/  I2F.U16 R13, R8 ;  /* 0x00000008000d7306 */ /* 0x000e640000101000 */
[----:B0-----:R-:W-:-:S06]  /*0b90*/  FADD R7, R7, R0 ;  /* 0x0000000007077221 */ /* 0x001fcc0000000000 */
[----:B------:R-:W0:Y:S01]  /*0ba0*/  I2F.U16 R3, R2 ;  /* 0x0000000200037306 */ /* 0x000e220000101000 */
[----:B---3--:R-:W-:-:S07]  /*0bb0*/  FADD R4, R7, R4 ;  /* 0x0000000407047221 */ /* 0x008fce0000000000 */
[----:B------:R-:W2:Y:S01]  /*0bc0*/  I2F.U16 R6, R6 ;  /* 0x0000000600067306 */ /* 0x000ea20000101000 */
[----:B-1----:R-:W-:-:S04]  /*0bd0*/  FADD R4, R4, R13 ;  /* 0x0000000d04047221 */ /* 0x002fc80000000000 */
[----:B0-----:R-:W-:-:S04]  /*0be0*/  FADD R3, R4, R3 ;  /* 0x0000000304037221 */ /* 0x001fc80000000000 */
[----:B--2---:R-:W-:Y:S01]  /*0bf0*/  FADD R13, R3, R6 ;  /* 0x00000006030d7221 */ /* 0x004fe20000000000 */
[----:B------:R-:W-:Y:S06]  /*0c00*/  BRA.U UP2, `(.L_x_4) ;  /* 0xfffffff502b07547 */ /* 0x000fec000b83ffff */
[----:B------:R-:W-:-:S05]  /*0c10*/  UMOV UR5, UR6 ;  /* 0x0000000600057c82 */ /* 0x000fca0008000000 */
.L_x_3:
[----:B------:R-:W-:-:S09]  /*0c20*/  UISETP.NE.AND UP2, UPT, UR16, URZ, UPT ;  /* 0x000000ff1000728c */ /* 0x000fd2000bf45270 */
[----:B------:R-:W-:Y:S05]  /*0c30*/  BRA.U !UP2, `(.L_x_5) ;  /* 0x000000090a2c7547 */ /* 0x000fea000b800000 */
[----:B------:R-:W-:Y:S01]  /*0c40*/  UISETP.NE.AND UP2, UPT, UR22, URZ, UPT ;  /* 0x000000ff1600728c */ /* 0x000fe2000bf45270 */
[----:B------:R-:W-:Y:S10]  /*0c50*/  BRA.U !UP1, `(.L_x_6) ;  /* 0x0000000509247547 */ /* 0x000ff4000b800000 */
[----:B------:R-:W1:Y:S01]  /*0c60*/  LDCU.64 UR14, c[0x0][0x390] ;  /* 0x00007200ff0e77ac */ /* 0x000e620008000a00 */
[----:B------:R-:W-:Y:S01]  /*0c70*/  VIADD R10, R11, UR5 ;  /* 0x000000050b0a7c36 */ /* 0x000fe20008000000 */
[----:B------:R-:W2:Y:S03]  /*0c80*/  LDCU.64 UR24, c[0x0][0x380] ;  /* 0x00007000ff1877ac */ /* 0x000ea60008000a00 */
[----:B------:R-:W-:Y:S01]  /*0c90*/  VIADD R8, R10, 0x1 ;  /* 0x000000010a087836 */ /* 0x000fe20000000000 */
[----:B------:R-:W-:-:S04]  /*0ca0*/  UIMAD UR9, UR13, UR21, UR5 ;  /* 0x000000150d0972a4 */ /* 0x000fc8000f8e0205 */
[----:B------:R-:W-:Y:S02]  /*0cb0*/  UIADD3 UR10, UPT, UPT, UR9, 0x1, URZ ;  /* 0x00000001090a7890 */ /* 0x000fe4000fffe0ff */
[----:B-1----:R-:W-:-:S04]  /*0cc0*/  UIADD3 UR11, UP3, UPT, UR9, UR14, URZ ;  /* 0x0000000e090b7290 */ /* 0x002fc8000ff7e0ff */
[----:B------:R-:W-:Y:S01]  /*0cd0*/  UIADD3.X UR12, UPT, UPT, URZ, UR15, URZ, UP3, !UPT ;  /* 0x0000000fff0c7290 */ /* 0x000fe20009ffe4ff */
[----:B--2---:R-:W-:Y:S01]  /*0ce0*/  IADD3 R6, P0, PT, R10, UR24, RZ ;  /* 0x000000180a067c10 */ /* 0x004fe2000ff1e0ff */
[----:B------:R-:W-:Y:S01]  /*0cf0*/  IMAD.U32 R2, RZ, RZ, UR11 ;  /* 0x0000000bff027e24 */ /* 0x000fe2000f8e00ff */
[----:B------:R-:W-:Y:S02]  /*0d00*/  UIADD3 UR11, UP3, UPT, UR10, UR14, URZ ;  /* 0x0000000e0a0b7290 */ /* 0x000fe4000ff7e0ff */
[----:B------:R-:W-:Y:S01]  /*0d10*/  UIADD3 UR10, UPT, UPT, UR9, 0x2, URZ ;  /* 0x00000002090a7890 */ /* 0x000fe2000fffe0ff */
[----:B------:R-:W-:Y:S01]  /*0d20*/  IADD3.X R7, PT, PT, RZ, UR25, RZ, P0, !PT ;  /* 0x00000019ff077c10 */ /* 0x000fe200087fe4ff */
[----:B------:R-:W-:Y:S01]  /*0d30*/  IMAD.U32 R3, RZ, RZ, UR12 ;  /* 0x0000000cff037e24 */ /* 0x000fe2000f8e00ff */
[----:B------:R-:W-:Y:S01]  /*0d40*/  IADD3 R8, P0, PT, R8, UR24, RZ ;  /* 0x0000001808087c10 */ /* 0x000fe2000ff1e0ff */
[----:B------:R-:W-:Y:S01]  /*0d50*/  UIADD3.X UR12, UPT, UPT, URZ, UR15, URZ, UP3, !UPT ;  /* 0x0000000fff0c7290 */ /* 0x000fe20009ffe4ff */
[----:B------:R-:W-:Y:S01]  /*0d60*/  VIADD R16, R10, 0x2 ;  /* 0x000000020a107836 */ /* 0x000fe20000000000 */
[----:B------:R-:W-:Y:S01]  /*0d70*/  UIADD3 UR10, UP3, UPT, UR10, UR14, URZ ;  /* 0x0000000e0a0a7290 */ /* 0x000fe2000ff7e0ff */
[----:B0-----:R-:W2:Y:S01]  /*0d80*/  LDG.E.U8 R0, desc[UR18][R6.64] ;  /* 0x0000001206007981 */ /* 0x001ea2000c1e1100 */
[----:B------:R-:W-:Y:S01]  /*0d90*/  MOV R14, UR11 ;  /* 0x0000000b000e7c02 */ /* 0x000fe20008000f00 */
[----:B------:R-:W-:Y:S01]  /*0da0*/  IMAD.X R9, RZ, RZ, UR25, P0 ;  /* 0x00000019ff097e24 */ /* 0x000fe200080e06ff */
[----:B------:R-:W-:Y:S01]  /*0db0*/  UIADD3.X UR11, UPT, UPT, URZ, UR15, URZ, UP3, !UPT ;  /* 0x0000000fff0b7290 */ /* 0x000fe20009ffe4ff */
[----:B------:R-:W2:Y:S01]  /*0dc0*/  LDG.E.U8 R2, desc[UR18][R2.64] ;  /* 0x0000001202027981 */ /* 0x000ea2000c1e1100 */
[----:B------:R-:W-:Y:S01]  /*0dd0*/  IADD3 R16, P0, PT, R16, UR24, RZ ;  /* 0x0000001810107c10 */ /* 0x000fe2000ff1e0ff */
[----:B------:R-:W-:Y:S01]  /*0de0*/  UIADD3 UR9, UPT, UPT, UR9, 0x3, URZ ;  /* 0x0000000309097890 */ /* 0x000fe2000fffe0ff */
[----:B------:R-:W-:Y:S01]  /*0df0*/  IMAD.U32 R15, RZ, RZ, UR12 ;  /* 0x0000000cff0f7e24 */ /* 0x000fe2000f8e00ff */
[----:B------:R-:W3:Y:S01]  /*0e00*/  LDG.E.U8 R4, desc[UR18][R8.64] ;  /* 0x0000001208047981 */ /* 0x000ee2000c1e1100 */
[----:B------:R-:W-:Y:S01]  /*0e10*/  VIADD R10, R10, 0x3 ;  /* 0x000000030a0a7836 */ /* 0x000fe20000000000 */
[----:B------:R-:W-:Y:S01]  /*0e20*/  UIADD3 UR9, UP3, UPT, UR9, UR14, URZ ;  /* 0x0000000e09097290 */ /* 0x000fe2000ff7e0ff */
[----:B------:R-:W-:Y:S01]  /*0e30*/  IMAD.X R17, RZ, RZ, UR25, P0 ;  /* 0x00000019ff117e24 */ /* 0x000fe200080e06ff */
[----:B------:R-:W-:Y:S01]  /*0e40*/  MOV R19, UR11 ;  /* 0x0000000b00137c02 */ /* 0x000fe20008000f00 */
[----:B------:R-:W-:Y:S01]  /*0e50*/  IMAD.U32 R18, RZ, RZ, UR10 ;  /* 0x0000000aff127e24 */ /* 0x000fe2000f8e00ff */
[----:B------:R-:W3:Y:S01]  /*0e60*/  LDG.E.U8 R6, desc[UR18][R14.64] ;  /* 0x000000120e067981 */ /* 0x000ee2000c1e1100 */
[----:B------:R-:W-:Y:S01]  /*0e70*/  IADD3 R20, P1, PT, R10, UR24, RZ ;  /* 0x000000180a147c10 */ /* 0x000fe2000ff3e0ff */
[----:B------:R-:W-:-:S02]  /*0e80*/  UIADD3.X UR10, UPT, UPT, URZ, UR15, URZ, UP3, !UPT ;  /* 0x0000000fff0a7290 */ /* 0x000fc40009ffe4ff */
[----:B------:R-:W4:Y:S01]  /*0e90*/  LDG.E.U8 R8, desc[UR18][R16.64] ;  /* 0x0000001210087981 */ /* 0x000f22000c1e1100 */
[----:B------:R-:W-:Y:S02]  /*0ea0*/  IMAD.U32 R22, RZ, RZ, UR9 ;  /* 0x00000009ff167e24 */ /* 0x000fe4000f8e00ff */
[----:B------:R-:W-:Y:S01]  /*0eb0*/  IMAD.X R21, RZ, RZ, UR25, P1 ;  /* 0x00000019ff157e24 */ /* 0x000fe200088e06ff */
[----:B------:R-:W4:Y:S01]  /*0ec0*/  LDG.E.U8 R10, desc[UR18][R18.64] ;  /* 0x00000012120a7981 */ /* 0x000f22000c1e1100 */
[----:B------:R-:W-:-:S03]  /*0ed0*/  IMAD.U32 R23, RZ, RZ, UR10 ;  /* 0x0000000aff177e24 */ /* 0x000fc6000f8e00ff */
[----:B------:R-:W5:Y:S04]  /*0ee0*/  LDG.E.U8 R12, desc[UR18][R20.64] ;  /* 0x00000012140c7981 */ /* 0x000f68000c1e1100 */
[----:B------:R-:W5:Y:S01]  /*0ef0*/  LDG.E.U8 R14, desc[UR18][R22.64] ;  /* 0x00000012160e7981 */ /* 0x000f62000c1e1100 */
[----:B------:R-:W-:Y:S01]  /*0f00*/  UIADD3 UR5, UPT, UPT, UR5, 0x4, URZ ;  /* 0x0000000405057890 */ /* 0x000fe2000fffe0ff */
[----:B--2---:R-:W-:-:S05]  /*0f10*/  VIMNMX.U16x2 R3, PT, PT, R0, R2, PT ;  /* 0x0000000200037248 */ /* 0x004fca0003fe0200 */
[----:B------:R-:W-:Y:S01]  /*0f20*/  IMAD.MOV R3, RZ, RZ, -R3 ;  /* 0x000000ffff037224 */ /* 0x000fe200078e0a03 */
[----:B------:R-:W-:-:S04]  /*0f30*/  VIMNMX.U16x2 R0, PT, PT, R0, R2, !PT ;  /* 0x0000000200007248 */ /* 0x000fc80007fe0200 */
[----:B------:R-:W-:Y:S02]  /*0f40*/  PRMT R3, R3, 0x7710, RZ ;  /* 0x0000771003037816 */ /* 0x000fe400000000ff */
[CC--:B---3--:R-:W-:Y:S02]  /*0f50*/  VIMNMX.U16x2 R7, PT, PT, R4.reuse, R6.reuse, PT ;  /* 0x0000000604077248 */ /* 0x0c8fe40003fe0200 */
[----:B------:R-:W-:Y:S01]  /*0f60*/  VIMNMX.U16x2 R2, PT, PT, R4, R6, !PT ;  /* 0x0000000604027248 */ /* 0x000fe20007fe0200 */
[--C-:B------:R-:W-:Y:S01]  /*0f70*/  IMAD.IADD R0, R0, 0x1, R3.reuse ;  /* 0x0000000100007824 */ /* 0x100fe200078e0203 */
[----:B----4-:R-:W-:Y:S02]  /*0f80*/  VIMNMX.U16x2 R4, PT, PT, R8, R10, PT ;  /* 0x0000000a08047248 */ /* 0x010fe40003fe0200 */
[----:B------:R-:W-:Y:S02]  /*0f90*/  IADD3 R7, PT, PT, RZ, -R7, RZ ;  /* 0x80000007ff077210 */ /* 0x000fe40007ffe0ff */
[----:B------:R-:W-:-:S02]  /*0fa0*/  PRMT R3, R4, 0x7610, R3 ;  /* 0x0000761004037816 */ /* 0x000fc40000000003 */
[----:B------:R-:W-:Y:S02]  /*0fb0*/  PRMT R7, R7, 0x7710, RZ ;  /* 0x0000771007077816 */ /* 0x000fe400000000ff */
[----:B-----5:R-:W-:Y:S01]  /*0fc0*/  VIMNMX.U16x2 R6, PT, PT, R12, R14, PT ;  /* 0x0000000e0c067248 */ /* 0x020fe20003fe0200 */
[----:B------:R-:W-:Y:S01]  /*0fd0*/  IMAD.MOV R3, RZ, RZ, -R3 ;  /* 0x000000ffff037224 */ /* 0x000fe200078e0a03 */
[----:B------:R-:W-:Y:S01]  /*0fe0*/  VIMNMX.U16x2 R4, PT, PT, R8, R10, !PT ;  /* 0x0000000a08047248 */ /* 0x000fe20007fe0200 */
[----:B------:R-:W-:Y:S01]  /*0ff0*/  IMAD.IADD R2, R2, 0x1, R7 ;  /* 0x0000000102027824 */ /* 0x000fe200078e0207 */
[----:B------:R-:W-:Y:S01]  /*1000*/  VIMNMX.U16x2 R12, PT, PT, R12, R14, !PT ;  /* 0x0000000e0c0c7248 */ /* 0x000fe20007fe0200 */
[----:B------:R-:W0:Y:S01]  /*1010*/  I2F.U16 R0, R0 ;  /* 0x0000000000007306 */ /* 0x000e220000101000 */
[----:B------:R-:W-:Y:S02]  /*1020*/  PRMT R7, R3, 0x7710, RZ ;  /* 0x0000771003077816 */ /* 0x000fe400000000ff */
[----:B------:R-:W-:-:S02]  /*1030*/  IADD3 R9, PT, PT, RZ, -R6, RZ ;  /* 0x80000006ff097210 */ /* 0x000fc40007ffe0ff */
[----:B------:R-:W-:Y:S01]  /*1040*/  PRMT R6, R12, 0x7610, R6 ;  /* 0x000076100c067816 */ /* 0x000fe20000000006 */
[----:B------:R-:W-:Y:S01]  /*1050*/  IMAD.IADD R4, R4, 0x1, R7 ;  /* 0x0000000104047824 */ /* 0x000fe200078e0207 */
[----:B------:R-:W-:Y:S01]  /*1060*/  PRMT R9, R9, 0x7710, RZ ;  /* 0x0000771009097816 */ /* 0x000fe200000000ff */
[----:B------:R-:W1:Y:S04]  /*1070*/  I2F.U16 R3, R2 ;  /* 0x0000000200037306 */ /* 0x000e680000101000 */
[----:B------:R-:W-:-:S04]  /*1080*/  IMAD.IADD R6, R6, 0x1, R9 ;  /* 0x0000000106067824 */ /* 0x000fc800078e0209 */
[----:B------:R-:W2:Y:S01]  /*1090*/  I2F.U16 R7, R4 ;  /* 0x0000000400077306 */ /* 0x000ea20000101000 */
[----:B0-----:R-:W-:-:S07]  /*10a0*/  FADD R0, R13, R0 ;  /* 0x000000000d007221 */ /* 0x001fce0000000000 */
[----:B------:R-:W0:Y:S01]  /*10b0*/  I2F.U16 R9, R6 ;  /* 0x0000000600097306 */ /* 0x000e220000101000 */
[----:B-1----:R-:W-:-:S04]  /*10c0*/  FADD R0, R0, R3 ;  /* 0x0000000300007221 */ /* 0x002fc80000000000 */
[----:B--2---:R-:W-:-:S04]  /*10d0*/  FADD R0, R0, R7 ;  /* 0x0000000700007221 */ /* 0x004fc80000000000 */
[----:B0-----:R-:W-:-:S07]  /*10e0*/  FADD R13, R0, R9 ;  /* 0x00000009000d7221 */ /* 0x001fce0000000000 */
.L_x_6:
[----:B------:R-:W-:Y:S05]  /*10f0*/  BRA.U !UP2, `(.L_x_5) ;  /* 0x000000010afc7547 */ /* 0x000fea000b800000 */
[----:B------:R-:W-:Y:S02]  /*1100*/  UISETP.NE.AND UP3, UPT, UR22, 0x1, UPT ;  /* 0x000000011600788c */ /* 0x000fe4000bf65270 */
[----:B------:R-:W-:-:S07]  /*1110*/  ULOP3.LUT UP2, URZ, UR21, 0x1, URZ, 0xc0, !UPT ;  /* 0x0000000115ff7892 */ /* 0x000fce000f84c0ff */
[----:B------:R-:W-:Y:S05]  /*1120*/  BRA.U !UP3, `(.L_x_7) ;  /* 0x000000010b9c7547 */ /* 0x000fea000b800000 */
[----:B------:R-:W1:Y:S01]  /*1130*/  LDCU.64 UR10, c[0x0][0x390] ;  /* 0x00007200ff0a77ac */ /* 0x000e620008000a00 */
[----:B------:R-:W-:Y:S01]  /*1140*/  VIADD R6, R11, UR5 ;  /* 0x000000050b067c36 */ /* 0x000fe20008000000 */
[----:B------:R-:W2:Y:S04]  /*1150*/  LDCU.64 UR14, c[0x0][0x380] ;  /* 0x00007000ff0e77ac */ /* 0x000ea80008000a00 */
[----:B------:R-:W-:Y:S01]  /*1160*/  IADD3 R2, PT, PT, R6, 0x1, RZ ;  /* 0x0000000106027810 */ /* 0x000fe20007ffe0ff */
[----:B------:R-:W-:-:S04]  /*1170*/  UIMAD UR9, UR13, UR21, UR5 ;  /* 0x000000150d0972a4 */ /* 0x000fc8000f8e0205 */
[----:B-1----:R-:W-:Y:S02]  /*1180*/  UIADD3 UR12, UP3, UPT, UR9, UR10, URZ ;  /* 0x0000000a090c7290 */ /* 0x002fe4000ff7e0ff */
[----:B------:R-:W-:Y:S02]  /*1190*/  UIADD3 UR9, UPT, UPT, UR9, 0x1, URZ ;  /* 0x0000000109097890 */ /* 0x000fe4000fffe0ff */
[----:B------:R-:W-:Y:S01]  /*11a0*/  UIADD3.X UR20, UPT, UPT, URZ, UR11, URZ, UP3, !UPT ;  /* 0x0000000bff147290 */ /* 0x000fe20009ffe4ff */
[----:B--2---:R-:W-:Y:S01]  /*11b0*/  IADD3 R6, P0, PT, R6, UR14, RZ ;  /* 0x0000000e06067c10 */ /* 0x004fe2000ff1e0ff */
[----:B------:R-:W-:Y:S01]  /*11c0*/  UIADD3 UR9, UP3, UPT, UR9, UR10, URZ ;  /* 0x0000000a09097290 */ /* 0x000fe2000ff7e0ff */
[----:B------:R-:W-:Y:S01]  /*11d0*/  IADD3 R2, P1, PT, R2, UR14, RZ ;  /* 0x0000000e02027c10 */ /* 0x000fe2000ff3e0ff */
[----:B------:R-:W-:Y:S02]  /*11e0*/  IMAD.U32 R8, RZ, RZ, UR12 ;  /* 0x0000000cff087e24 */ /* 0x000fe4000f8e00ff */
[----:B------:R-:W-:Y:S01]  /*11f0*/  UIADD3.X UR11, UPT, UPT, URZ, UR11, URZ, UP3, !UPT ;  /* 0x0000000bff0b7290 */ /* 0x000fe20009ffe4ff */
[----:B------:R-:W-:Y:S01]  /*1200*/  IMAD.X R7, RZ, RZ, UR15, P0 ;  /* 0x0000000fff077e24 */ /* 0x000fe200080e06ff */
[----:B------:R-:W-:Y:S01]  /*1210*/  IADD3.X R3, PT, PT, RZ, UR15, RZ, P1, !PT ;  /* 0x0000000fff037c10 */ /* 0x000fe20008ffe4ff */
[----:B------:R-:W-:-:S02]  /*1220*/  IMAD.U32 R9, RZ, RZ, UR20 ;  /* 0x00000014ff097e24 */ /* 0x000fc4000f8e00ff */
[----:B------:R-:W-:Y:S01]  /*1230*/  IMAD.U32 R14, RZ, RZ, UR9 ;  /* 0x00000009ff0e7e24 */ /* 0x000fe2000f8e00ff */
[----:B0-----:R-:W2:Y:S01]  /*1240*/  LDG.E.U8 R0, desc[UR18][R6.64] ;  /* 0x0000001206007981 */ /* 0x001ea2000c1e1100 */
[----:B------:R-:W-:-:S03]  /*1250*/  IMAD.U32 R15, RZ, RZ, UR11 ;  /* 0x0000000bff0f7e24 */ /* 0x000fc6000f8e00ff */
[----:B------:R-:W2:Y:S04]  /*1260*/  LDG.E.U8 R4, desc[UR18][R8.64] ;  /* 0x0000001208047981 */ /* 0x000ea8000c1e1100 */
[----:B------:R-:W3:Y:S04]  /*1270*/  LDG.E.U8 R2, desc[UR18][R2.64] ;  /* 0x0000001202027981 */ /* 0x000ee8000c1e1100 */
[----:B------:R-:W3:Y:S01]  /*1280*/  LDG.E.U8 R14, desc[UR18][R14.64] ;  /* 0x000000120e0e7981 */ /* 0x000ee2000c1e1100 */
[----:B------:R-:W-:Y:S01]  /*1290*/  UIADD3 UR5, UPT, UPT, UR5, 0x2, URZ ;  /* 0x0000000205057890 */ /* 0x000fe2000fffe0ff */
[----:B--2---:R-:W-:-:S02]  /*12a0*/  VIMNMX.U16x2 R10, PT, PT, R0, R4, PT ;  /* 0x00000004000a7248 */ /* 0x004fc40003fe0200 */
[----:B------:R-:W-:-:S03]  /*12b0*/  VIMNMX.U16x2 R0, PT, PT, R0, R4, !PT ;  /* 0x0000000400007248 */ /* 0x000fc60007fe0200 */
[----:B------:R-:W-:Y:S01]  /*12c0*/  IMAD.MOV R10, RZ, RZ, -R10 ;  /* 0x000000ffff0a7224 */ /* 0x000fe200078e0a0a */
[CC--:B---3--:R-:W-:Y:S02]  /*12d0*/  VIMNMX.U16x2 R3, PT, PT, R2.reuse, R14.reuse, PT ;  /* 0x0000000e02037248 */ /* 0x0c8fe40003fe0200 */
[----:B------:R-:W-:Y:S02]  /*12e0*/  VIMNMX.U16x2 R6, PT, PT, R2, R14, !PT ;  /* 0x0000000e02067248 */ /* 0x000fe40007fe0200 */
[----:B------:R-:W-:Y:S02]  /*12f0*/  PRMT R4, R3, 0x7610, R4 ;  /* 0x0000761003047816 */ /* 0x000fe40000000004 */
[----:B------:R-:W-:Y:S02]  /*1300*/  PRMT R7, R10, 0x7710, RZ ;  /* 0x000077100a077816 */ /* 0x000fe400000000ff */
[----:B------:R-:W-:Y:S02]  /*1310*/  IADD3 R3, PT, PT, RZ, -R4, RZ ;  /* 0x80000004ff037210 */ /* 0x000fe40007ffe0ff */
[----:B------:R-:W-:Y:S01]  /*1320*/  PRMT R2, R6, 0x7610, R2 ;  /* 0x0000761006027816 */ /* 0x000fe20000000002 */
[----:B------:R-:W-:Y:S01]  /*1330*/  IMAD.IADD R0, R0, 0x1, R7 ;  /* 0x0000000100007824 */ /* 0x000fe200078e0207 */
[----:B------:R-:W-:-:S05]  /*1340*/  PRMT R3, R3, 0x7710, RZ ;  /* 0x0000771003037816 */ /* 0x000fca00000000ff */
[----:B------:R-:W-:Y:S01]  /*1350*/  IMAD.IADD R2, R2, 0x1, R3 ;  /* 0x0000000102027824 */ /* 0x000fe200078e0203 */
[----:B------:R-:W0:Y:S08]  /*1360*/  I2F.U16 R0, R0 ;  /* 0x0000000000007306 */ /* 0x000e300000101000 */
[----:B------:R-:W1:Y:S01]  /*1370*/  I2F.U16 R2, R2 ;  /* 0x0000000200027306 */ /* 0x000e620000101000 */
[----:B0-----:R-:W-:-:S04]  /*1380*/  FADD R13, R13, R0 ;  /* 0x000000000d0d7221 */ /* 0x001fc80000000000 */
[----:B-1----:R-:W-:-:S07]  /*1390*/  FADD R13, R13, R2 ;  /* 0x000000020d0d7221 */ /* 0x002fce0000000000 */
.L_x_7:
[----:B------:R-:W-:Y:S05]  /*13a0*/  BRA.U !UP2, `(.L_x_5) ;  /* 0x000000010a507547 */ /* 0x000fea000b800000 */
[----:B------:R-:W1:Y:S01]  /*13b0*/  LDCU.64 UR10, c[0x0][0x390] ;  /* 0x00007200ff0a77ac */ /* 0x000e620008000a00 */
[----:B------:R-:W-:Y:S01]  /*13c0*/  VIADD R2, R11, UR5 ;  /* 0x000000050b027c36 */ /* 0x000fe20008000000 */
[----:B------:R-:W2:Y:S01]  /*13d0*/  LDCU.64 UR14, c[0x0][0x380] ;  /* 0x00007000ff0e77ac */ /* 0x000ea20008000a00 */
[----:B------:R-:W-:-:S04]  /*13e0*/  UIMAD UR9, UR13, UR21, UR5 ;  /* 0x000000150d0972a4 */ /* 0x000fc8000f8e0205 */
[----:B-1----:R-:W-:-:S04]  /*13f0*/  UIADD3 UR9, UP2, UPT, UR9, UR10, URZ ;  /* 0x0000000a09097290 */ /* 0x002fc8000ff5e0ff */
[----:B------:R-:W-:Y:S01]  /*1400*/  UIADD3.X UR5, UPT, UPT, URZ, UR11, URZ, UP2, !UPT ;  /* 0x0000000bff057290 */ /* 0x000fe200097fe4ff */
[----:B--2---:R-:W-:Y:S01]  /*1410*/  IADD3 R2, P0, PT, R2, UR14, RZ ;  /* 0x0000000e02027c10 */ /* 0x004fe2000ff1e0ff */
[----:B------:R-:W-:-:S03]  /*1420*/  IMAD.U32 R6, RZ, RZ, UR9 ;  /* 0x00000009ff067e24 */ /* 0x000fc6000f8e00ff */
[----:B------:R-:W-:Y:S01]  /*1430*/  IADD3.X R3, PT, PT, RZ, UR15, RZ, P0, !PT ;  /* 0x0000000fff037c10 */ /* 0x000fe200087fe4ff */
[----:B------:R-:W-:-:S04]  /*1440*/  IMAD.U32 R7, RZ, RZ, UR5 ;  /* 0x00000005ff077e24 */ /* 0x000fc8000f8e00ff */
[----:B0-----:R-:W2:Y:S04]  /*1450*/  LDG.E.U8 R2, desc[UR18][R2.64] ;  /* 0x0000001202027981 */ /* 0x001ea8000c1e1100 */
[----:B------:R-:W2:Y:S02]  /*1460*/  LDG.E.U8 R6, desc[UR18][R6.64] ;  /* 0x0000001206067981 */ /* 0x000ea4000c1e1100 */
[CC--:B--2---:R-:W-:Y:S02]  /*1470*/  VIMNMX.U16x2 R0, PT, PT, R2.reuse, R6.reuse, PT ;  /* 0x0000000602007248 */ /* 0x0c4fe40003fe0200 */
[----:B------:R-:W-:-:S03]  /*1480*/  VIMNMX.U16x2 R3, PT, PT, R2, R6, !PT ;  /* 0x0000000602037248 */ /* 0x000fc60007fe0200 */
[--C-:B------:R-:W-:Y:S01]  /*1490*/  IMAD.MOV R9, RZ, RZ, -R0.reuse ;  /* 0x000000ffff097224 */ /* 0x100fe200078e0a00 */
[----:B------:R-:W-:-:S04]  /*14a0*/  PRMT R0, R3, 0x7610, R0 ;  /* 0x0000761003007816 */ /* 0x000fc80000000000 */
[----:B------:R-:W-:-:S04]  /*14b0*/  PRMT R9, R9, 0x7710, RZ ;  /* 0x0000771009097816 */ /* 0x000fc800000000ff */
[----:B------:R-:W-:-:S06]  /*14c0*/  IADD3 R0, PT, PT, R0, R9, RZ ;  /* 0x0000000900007210 */ /* 0x000fcc0007ffe0ff */
[----:B------:R-:W0:Y:S02]  /*14d0*/  I2F.U16 R0, R0 ;  /* 0x0000000000007306 */ /* 0x000e240000101000 */
[----:B0-----:R-:W-:-:S07]  /*14e0*/  FADD R13, R13, R0 ;  /* 0x000000000d0d7221 */ /* 0x001fce0000000000 */
.L_x_5:
[----:B------:R-:W-:Y:S05]  /*14f0*/  BRA.U UP0, `(.L_x_8) ;  /* 0xffffffed00387547 */ /* 0x000fea000b83ffff */
.L_x_2:
[----:B------:R-:W1:Y:S02]  /*1500*/  LDCU UR4, c[0x0][0x3a0] ;  /* 0x00007400ff0477ac */ /* 0x000e640008000800 */
[----:B-1----:R-:W-:-:S13]  /*1510*/  FSETP.GTU.AND P0, PT, R13, UR4, PT ;  /* 0x000000040d007c0b */ /* 0x002fda000bf0c000 */
[----:B0-----:R-:W-:Y:S05]  /*1520*/  @P0 EXIT ;  /* 0x000000000000094d */ /* 0x001fea0003800000 */
[----:B------:R-:W0:Y:S01]  /*1530*/  LDCU.64 UR4, c[0x0][0x3a8] ;  /* 0x00007500ff0477ac */ /* 0x000e220008000a00 */
[----:B------:R-:W-:Y:S02]  /*1540*/  IMAD R2, R34, UR7, R5 ;  /* 0x0000000722027c24 */ /* 0x000fe4000f8e0205 */
[----:B------:R-:W-:-:S03]  /*1550*/  IMAD.MOV.U32 R0, RZ, RZ, 0x1 ;  /* 0x00000001ff007424 */ /* 0x000fc600078e00ff */
[----:B0-----:R-:W-:-:S05]  /*1560*/  IADD3 R2, P0, PT, R2, UR4, RZ ;  /* 0x0000000402027c10 */ /* 0x001fca000ff1e0ff */
[----:B------:R-:W-:-:S05]  /*1570*/  IMAD.X R3, RZ, RZ, UR5, P0 ;  /* 0x00000005ff037e24 */ /* 0x000fca00080e06ff */
[----:B------:R-:W-:Y:S01]  /*1580*/  STG.E.U8 desc[UR18][R2.64], R0 ;  /* 0x0000000002007986 */ /* 0x000fe2000c101112 */
[----:B------:R-:W-:Y:S05]  /*1590*/  EXIT ;  /* 0x000000000000794d */ /* 0x000fea0003800000 */
.L_x_9:
        /* <DEDUP_REMOVED lines=14> */
.L_x_11:


//--------------------- .nv.global.init           --------------------------
	.section	.nv.global.init,"aw",@progbits
.nv.global.init:
	.type		$str,@object
	.size		$str,(.L_0 - $str)
$str:
        /*0000*/ 	.byte	0x78, 0x3a, 0x20, 0x25, 0x64, 0x2c, 0x20, 0x79, 0x3a, 0x20, 0x25, 0x64, 0x0a, 0x00
.L_0:


//--------------------- .nv.shared.reserved.0     --------------------------
	.section	.nv.shared.reserved.0,"aw",@nobits
	.weak		__nv_reservedSMEM_offset_0_alias
	.size		__nv_reservedSMEM_offset_0_alias, 0, 64
	.other		__nv_reservedSMEM_offset_0_alias,@"STO_CUDA_RESERVED_SHARED STV_DEFAULT"
__nv_reservedSMEM_offset_0_alias:
	.zero		0
	.zero		64


//--------------------- .nv.constant0._Z10reduce_matPbjj --------------------------
	.section	.nv.constant0._Z10reduce_matPbjj,"a",@progbits
	.sectionflags	@""
	.align	4
.nv.constant0._Z10reduce_matPbjj:
	.zero		912


//--------------------- .nv.constant0._Z11check_tokenPhjjS_jjfPb --------------------------
	.section	.nv.constant0._Z11check_tokenPhjjS_jjfPb,"a",@progbits
	.sectionflags	@""
	.align	4
.nv.constant0._Z11check_tokenPhjjS_jjfPb:
	.zero		944


//--------------------- SYMBOLS --------------------------

	.type		.nv.reservedSmem.offset0,@object
	.size		.nv.reservedSmem.offset0,0x4
	.type		vprintf,@function
